//
// Generated by NVIDIA NVVM Compiler
//
// Compiler Build ID: CL-36424714
// Cuda compilation tools, release 13.0, V13.0.88
// Based on NVVM 20.0.0
//

.version 9.0
.target sm_100
.address_size 64

	// .globl	_Z6fillCUPdS_f

.visible .entry _Z6fillCUPdS_f(
	.param .u64 .ptr .align 1 _Z6fillCUPdS_f_param_0,
	.param .u64 .ptr .align 1 _Z6fillCUPdS_f_param_1,
	.param .f32 _Z6fillCUPdS_f_param_2
)
{
	.reg .pred 	%p<3>;
	.reg .b32 	%r<26>;
	.reg .b32 	%f<34>;
	.reg .b64 	%rd<9>;
	.reg .b64 	%fd<36>;

	ld.param.u64 	%rd2, [_Z6fillCUPdS_f_param_0];
	ld.param.u64 	%rd3, [_Z6fillCUPdS_f_param_1];
	ld.param.f32 	%f1, [_Z6fillCUPdS_f_param_2];
	mov.u32 	%r5, %tid.x;
	mov.u32 	%r6, %ctaid.x;
	mov.u32 	%r7, %ntid.x;
	mad.lo.s32 	%r1, %r6, %r7, %r5;
	setp.gt.s32 	%p1, %r1, 249999;
	@%p1 bra 	$L__BB0_4;
	shl.b32 	%r2, %r1, 8;
	cvta.to.global.u64 	%rd1, %rd2;
	mov.f64 	%fd35, 0d0000000000000000;
	mov.b32 	%r25, 0;
$L__BB0_2:
	add.s32 	%r9, %r25, %r2;
	cvt.rn.f32.s32 	%f2, %r9;
	mul.f32 	%f3, %f1, %f2;
	cvt.f64.f32 	%fd4, %f3;
	mul.wide.s32 	%rd4, %r9, 8;
	add.s64 	%rd5, %rd1, %rd4;
	st.global.f64 	[%rd5], %fd4;
	add.f64 	%fd5, %fd35, %fd4;
	add.s32 	%r10, %r9, 1;
	cvt.rn.f32.s32 	%f4, %r10;
	mul.f32 	%f5, %f1, %f4;
	cvt.f64.f32 	%fd6, %f5;
	st.global.f64 	[%rd5+8], %fd6;
	add.f64 	%fd7, %fd5, %fd6;
	add.s32 	%r11, %r9, 2;
	cvt.rn.f32.s32 	%f6, %r11;
	mul.f32 	%f7, %f1, %f6;
	cvt.f64.f32 	%fd8, %f7;
	st.global.f64 	[%rd5+16], %fd8;
	add.f64 	%fd9, %fd7, %fd8;
	add.s32 	%r12, %r9, 3;
	cvt.rn.f32.s32 	%f8, %r12;
	mul.f32 	%f9, %f1, %f8;
	cvt.f64.f32 	%fd10, %f9;
	st.global.f64 	[%rd5+24], %fd10;
	add.f64 	%fd11, %fd9, %fd10;
	add.s32 	%r13, %r9, 4;
	cvt.rn.f32.s32 	%f10, %r13;
	mul.f32 	%f11, %f1, %f10;
	cvt.f64.f32 	%fd12, %f11;
	st.global.f64 	[%rd5+32], %fd12;
	add.f64 	%fd13, %fd11, %fd12;
	add.s32 	%r14, %r9, 5;
	cvt.rn.f32.s32 	%f12, %r14;
	mul.f32 	%f13, %f1, %f12;
	cvt.f64.f32 	%fd14, %f13;
	st.global.f64 	[%rd5+40], %fd14;
	add.f64 	%fd15, %fd13, %fd14;
	add.s32 	%r15, %r9, 6;
	cvt.rn.f32.s32 	%f14, %r15;
	mul.f32 	%f15, %f1, %f14;
	cvt.f64.f32 	%fd16, %f15;
	st.global.f64 	[%rd5+48], %fd16;
	add.f64 	%fd17, %fd15, %fd16;
	add.s32 	%r16, %r9, 7;
	cvt.rn.f32.s32 	%f16, %r16;
	mul.f32 	%f17, %f1, %f16;
	cvt.f64.f32 	%fd18, %f17;
	st.global.f64 	[%rd5+56], %fd18;
	add.f64 	%fd19, %fd17, %fd18;
	add.s32 	%r17, %r9, 8;
	cvt.rn.f32.s32 	%f18, %r17;
	mul.f32 	%f19, %f1, %f18;
	cvt.f64.f32 	%fd20, %f19;
	st.global.f64 	[%rd5+64], %fd20;
	add.f64 	%fd21, %fd19, %fd20;
	add.s32 	%r18, %r9, 9;
	cvt.rn.f32.s32 	%f20, %r18;
	mul.f32 	%f21, %f1, %f20;
	cvt.f64.f32 	%fd22, %f21;
	st.global.f64 	[%rd5+72], %fd22;
	add.f64 	%fd23, %fd21, %fd22;
	add.s32 	%r19, %r9, 10;
	cvt.rn.f32.s32 	%f22, %r19;
	mul.f32 	%f23, %f1, %f22;
	cvt.f64.f32 	%fd24, %f23;
	st.global.f64 	[%rd5+80], %fd24;
	add.f64 	%fd25, %fd23, %fd24;
	add.s32 	%r20, %r9, 11;
	cvt.rn.f32.s32 	%f24, %r20;
	mul.f32 	%f25, %f1, %f24;
	cvt.f64.f32 	%fd26, %f25;
	st.global.f64 	[%rd5+88], %fd26;
	add.f64 	%fd27, %fd25, %fd26;
	add.s32 	%r21, %r9, 12;
	cvt.rn.f32.s32 	%f26, %r21;
	mul.f32 	%f27, %f1, %f26;
	cvt.f64.f32 	%fd28, %f27;
	st.global.f64 	[%rd5+96], %fd28;
	add.f64 	%fd29, %fd27, %fd28;
	add.s32 	%r22, %r9, 13;
	cvt.rn.f32.s32 	%f28, %r22;
	mul.f32 	%f29, %f1, %f28;
	cvt.f64.f32 	%fd30, %f29;
	st.global.f64 	[%rd5+104], %fd30;
	add.f64 	%fd31, %fd29, %fd30;
	add.s32 	%r23, %r9, 14;
	cvt.rn.f32.s32 	%f30, %r23;
	mul.f32 	%f31, %f1, %f30;
	cvt.f64.f32 	%fd32, %f31;
	st.global.f64 	[%rd5+112], %fd32;
	add.f64 	%fd33, %fd31, %fd32;
	add.s32 	%r24, %r9, 15;
	cvt.rn.f32.s32 	%f32, %r24;
	mul.f32 	%f33, %f1, %f32;
	cvt.f64.f32 	%fd34, %f33;
	st.global.f64 	[%rd5+120], %fd34;
	add.f64 	%fd35, %fd33, %fd34;
	add.s32 	%r25, %r25, 16;
	setp.ne.s32 	%p2, %r25, 256;
	@%p2 bra 	$L__BB0_2;
	cvta.to.global.u64 	%rd6, %rd3;
	mul.wide.s32 	%rd7, %r1, 8;
	add.s64 	%rd8, %rd6, %rd7;
	st.global.f64 	[%rd8], %fd35;
$L__BB0_4:
	ret;

}
	// .globl	_Z7sumDestPdS_jj
.visible .entry _Z7sumDestPdS_jj(
	.param .u64 .ptr .align 1 _Z7sumDestPdS_jj_param_0,
	.param .u64 .ptr .align 1 _Z7sumDestPdS_jj_param_1,
	.param .u32 _Z7sumDestPdS_jj_param_2,
	.param .u32 _Z7sumDestPdS_jj_param_3
)
{
	.reg .pred 	%p<12>;
	.reg .b32 	%r<62>;
	.reg .b64 	%rd<65>;
	.reg .b64 	%fd<83>;

	ld.param.u64 	%rd3, [_Z7sumDestPdS_jj_param_0];
	ld.param.u64 	%rd2, [_Z7sumDestPdS_jj_param_1];
	ld.param.u32 	%r24, [_Z7sumDestPdS_jj_param_2];
	ld.param.u32 	%r25, [_Z7sumDestPdS_jj_param_3];
	cvta.to.global.u64 	%rd1, %rd3;
	mov.u32 	%r1, %tid.x;
	setp.ge.u32 	%p1, %r1, %r25;
	setp.eq.s32 	%p2, %r24, 0;
	or.pred  	%p3, %p1, %p2;
	mov.f64 	%fd82, 0d0000000000000000;
	@%p3 bra 	$L__BB1_13;
	mul.lo.s32 	%r2, %r24, %r1;
	add.s32 	%r27, %r24, -1;
	and.b32  	%r3, %r24, 15;
	setp.lt.u32 	%p4, %r27, 15;
	mov.f64 	%fd82, 0d0000000000000000;
	mov.b32 	%r58, 0;
	@%p4 bra 	$L__BB1_4;
	and.b32  	%r58, %r24, -16;
	neg.s32 	%r56, %r58;
	add.s32 	%r55, %r2, 7;
	mov.f64 	%fd82, 0d0000000000000000;
$L__BB1_3:
	.pragma "nounroll";
	add.s32 	%r28, %r55, -7;
	mul.wide.u32 	%rd4, %r28, 8;
	add.s64 	%rd5, %rd1, %rd4;
	ld.global.f64 	%fd18, [%rd5];
	add.f64 	%fd19, %fd82, %fd18;
	add.s32 	%r29, %r55, -6;
	mul.wide.u32 	%rd6, %r29, 8;
	add.s64 	%rd7, %rd1, %rd6;
	ld.global.f64 	%fd20, [%rd7];
	add.f64 	%fd21, %fd19, %fd20;
	add.s32 	%r30, %r55, -5;
	mul.wide.u32 	%rd8, %r30, 8;
	add.s64 	%rd9, %rd1, %rd8;
	ld.global.f64 	%fd22, [%rd9];
	add.f64 	%fd23, %fd21, %fd22;
	add.s32 	%r31, %r55, -4;
	mul.wide.u32 	%rd10, %r31, 8;
	add.s64 	%rd11, %rd1, %rd10;
	ld.global.f64 	%fd24, [%rd11];
	add.f64 	%fd25, %fd23, %fd24;
	add.s32 	%r32, %r55, -3;
	mul.wide.u32 	%rd12, %r32, 8;
	add.s64 	%rd13, %rd1, %rd12;
	ld.global.f64 	%fd26, [%rd13];
	add.f64 	%fd27, %fd25, %fd26;
	add.s32 	%r33, %r55, -2;
	mul.wide.u32 	%rd14, %r33, 8;
	add.s64 	%rd15, %rd1, %rd14;
	ld.global.f64 	%fd28, [%rd15];
	add.f64 	%fd29, %fd27, %fd28;
	add.s32 	%r34, %r55, -1;
	mul.wide.u32 	%rd16, %r34, 8;
	add.s64 	%rd17, %rd1, %rd16;
	ld.global.f64 	%fd30, [%rd17];
	add.f64 	%fd31, %fd29, %fd30;
	add.s32 	%r35, %r55, 8;
	mul.wide.u32 	%rd18, %r55, 8;
	add.s64 	%rd19, %rd1, %rd18;
	ld.global.f64 	%fd32, [%rd19];
	add.f64 	%fd33, %fd31, %fd32;
	add.s32 	%r36, %r55, 1;
	mul.wide.u32 	%rd20, %r36, 8;
	add.s64 	%rd21, %rd1, %rd20;
	ld.global.f64 	%fd34, [%rd21];
	add.f64 	%fd35, %fd33, %fd34;
	add.s32 	%r37, %r55, 2;
	mul.wide.u32 	%rd22, %r37, 8;
	add.s64 	%rd23, %rd1, %rd22;
	ld.global.f64 	%fd36, [%rd23];
	add.f64 	%fd37, %fd35, %fd36;
	add.s32 	%r38, %r55, 3;
	mul.wide.u32 	%rd24, %r38, 8;
	add.s64 	%rd25, %rd1, %rd24;
	ld.global.f64 	%fd38, [%rd25];
	add.f64 	%fd39, %fd37, %fd38;
	add.s32 	%r39, %r55, 4;
	mul.wide.u32 	%rd26, %r39, 8;
	add.s64 	%rd27, %rd1, %rd26;
	ld.global.f64 	%fd40, [%rd27];
	add.f64 	%fd41, %fd39, %fd40;
	add.s32 	%r40, %r55, 5;
	mul.wide.u32 	%rd28, %r40, 8;
	add.s64 	%rd29, %rd1, %rd28;
	ld.global.f64 	%fd42, [%rd29];
	add.f64 	%fd43, %fd41, %fd42;
	add.s32 	%r41, %r55, 6;
	mul.wide.u32 	%rd30, %r41, 8;
	add.s64 	%rd31, %rd1, %rd30;
	ld.global.f64 	%fd44, [%rd31];
	add.f64 	%fd45, %fd43, %fd44;
	add.s32 	%r42, %r55, 7;
	mul.wide.u32 	%rd32, %r42, 8;
	add.s64 	%rd33, %rd1, %rd32;
	ld.global.f64 	%fd46, [%rd33];
	add.f64 	%fd47, %fd45, %fd46;
	mul.wide.u32 	%rd34, %r35, 8;
	add.s64 	%rd35, %rd1, %rd34;
	ld.global.f64 	%fd48, [%rd35];
	add.f64 	%fd82, %fd47, %fd48;
	add.s32 	%r56, %r56, 16;
	add.s32 	%r55, %r55, 16;
	setp.ne.s32 	%p5, %r56, 0;
	@%p5 bra 	$L__BB1_3;
$L__BB1_4:
	setp.eq.s32 	%p6, %r3, 0;
	@%p6 bra 	$L__BB1_13;
	and.b32  	%r12, %r24, 7;
	setp.lt.u32 	%p7, %r3, 8;
	@%p7 bra 	$L__BB1_7;
	add.s32 	%r43, %r58, %r2;
	mul.wide.u32 	%rd36, %r43, 8;
	add.s64 	%rd37, %rd1, %rd36;
	ld.global.f64 	%fd50, [%rd37];
	add.f64 	%fd51, %fd82, %fd50;
	add.s32 	%r44, %r43, 1;
	mul.wide.u32 	%rd38, %r44, 8;
	add.s64 	%rd39, %rd1, %rd38;
	ld.global.f64 	%fd52, [%rd39];
	add.f64 	%fd53, %fd51, %fd52;
	add.s32 	%r45, %r43, 2;
	mul.wide.u32 	%rd40, %r45, 8;
	add.s64 	%rd41, %rd1, %rd40;
	ld.global.f64 	%fd54, [%rd41];
	add.f64 	%fd55, %fd53, %fd54;
	add.s32 	%r46, %r43, 3;
	mul.wide.u32 	%rd42, %r46, 8;
	add.s64 	%rd43, %rd1, %rd42;
	ld.global.f64 	%fd56, [%rd43];
	add.f64 	%fd57, %fd55, %fd56;
	add.s32 	%r47, %r43, 4;
	mul.wide.u32 	%rd44, %r47, 8;
	add.s64 	%rd45, %rd1, %rd44;
	ld.global.f64 	%fd58, [%rd45];
	add.f64 	%fd59, %fd57, %fd58;
	add.s32 	%r48, %r43, 5;
	mul.wide.u32 	%rd46, %r48, 8;
	add.s64 	%rd47, %rd1, %rd46;
	ld.global.f64 	%fd60, [%rd47];
	add.f64 	%fd61, %fd59, %fd60;
	add.s32 	%r49, %r43, 6;
	mul.wide.u32 	%rd48, %r49, 8;
	add.s64 	%rd49, %rd1, %rd48;
	ld.global.f64 	%fd62, [%rd49];
	add.f64 	%fd63, %fd61, %fd62;
	add.s32 	%r50, %r43, 7;
	mul.wide.u32 	%rd50, %r50, 8;
	add.s64 	%rd51, %rd1, %rd50;
	ld.global.f64 	%fd64, [%rd51];
	add.f64 	%fd82, %fd63, %fd64;
	add.s32 	%r58, %r58, 8;
$L__BB1_7:
	setp.eq.s32 	%p8, %r12, 0;
	@%p8 bra 	$L__BB1_13;
	and.b32  	%r15, %r24, 3;
	setp.lt.u32 	%p9, %r12, 4;
	@%p9 bra 	$L__BB1_10;
	add.s32 	%r51, %r58, %r2;
	mul.wide.u32 	%rd52, %r51, 8;
	add.s64 	%rd53, %rd1, %rd52;
	ld.global.f64 	%fd66, [%rd53];
	add.f64 	%fd67, %fd82, %fd66;
	add.s32 	%r52, %r51, 1;
	mul.wide.u32 	%rd54, %r52, 8;
	add.s64 	%rd55, %rd1, %rd54;
	ld.global.f64 	%fd68, [%rd55];
	add.f64 	%fd69, %fd67, %fd68;
	add.s32 	%r53, %r51, 2;
	mul.wide.u32 	%rd56, %r53, 8;
	add.s64 	%rd57, %rd1, %rd56;
	ld.global.f64 	%fd70, [%rd57];
	add.f64 	%fd71, %fd69, %fd70;
	add.s32 	%r54, %r51, 3;
	mul.wide.u32 	%rd58, %r54, 8;
	add.s64 	%rd59, %rd1, %rd58;
	ld.global.f64 	%fd72, [%rd59];
	add.f64 	%fd82, %fd71, %fd72;
	add.s32 	%r58, %r58, 4;
$L__BB1_10:
	setp.eq.s32 	%p10, %r15, 0;
	@%p10 bra 	$L__BB1_13;
	add.s32 	%r61, %r58, %r2;
	neg.s32 	%r60, %r15;
$L__BB1_12:
	.pragma "nounroll";
	mul.wide.u32 	%rd60, %r61, 8;
	add.s64 	%rd61, %rd1, %rd60;
	ld.global.f64 	%fd73, [%rd61];
	add.f64 	%fd82, %fd82, %fd73;
	add.s32 	%r61, %r61, 1;
	add.s32 	%r60, %r60, 1;
	setp.ne.s32 	%p11, %r60, 0;
	@%p11 bra 	$L__BB1_12;
$L__BB1_13:
	cvta.to.global.u64 	%rd62, %rd2;
	mul.wide.u32 	%rd63, %r1, 8;
	add.s64 	%rd64, %rd62, %rd63;
	st.global.f64 	[%rd64], %fd82;
	ret;

}
	// .globl	_Z6divValPd
.visible .entry _Z6divValPd(
	.param .u64 .ptr .align 1 _Z6divValPd_param_0
)
{
	.reg .b64 	%rd<3>;
	.reg .b64 	%fd<3>;

	ld.param.u64 	%rd1, [_Z6divValPd_param_0];
	cvta.to.global.u64 	%rd2, %rd1;
	ld.global.f64 	%fd1, [%rd2];
	div.rn.f64 	%fd2, %fd1, 0d418E848000000000;
	st.global.f64 	[%rd2], %fd2;
	ret;

}
	// .globl	_Z10sumMultiCUPdS_S_S_S_
.visible .entry _Z10sumMultiCUPdS_S_S_S_(
	.param .u64 .ptr .align 1 _Z10sumMultiCUPdS_S_S_S__param_0,
	.param .u64 .ptr .align 1 _Z10sumMultiCUPdS_S_S_S__param_1,
	.param .u64 .ptr .align 1 _Z10sumMultiCUPdS_S_S_S__param_2,
	.param .u64 .ptr .align 1 _Z10sumMultiCUPdS_S_S_S__param_3,
	.param .u64 .ptr .align 1 _Z10sumMultiCUPdS_S_S_S__param_4
)
{
	.reg .pred 	%p<3>;
	.reg .b32 	%r<13>;
	.reg .b64 	%rd<18>;
	.reg .b64 	%fd<86>;

	ld.param.u64 	%rd3, [_Z10sumMultiCUPdS_S_S_S__param_0];
	ld.param.u64 	%rd4, [_Z10sumMultiCUPdS_S_S_S__param_1];
	ld.param.u64 	%rd5, [_Z10sumMultiCUPdS_S_S_S__param_2];
	ld.param.u64 	%rd6, [_Z10sumMultiCUPdS_S_S_S__param_3];
	ld.param.u64 	%rd7, [_Z10sumMultiCUPdS_S_S_S__param_4];
	mov.u32 	%r7, %tid.x;
	mov.u32 	%r8, %ctaid.x;
	mov.u32 	%r9, %ntid.x;
	mad.lo.s32 	%r1, %r8, %r9, %r7;
	setp.gt.s32 	%p1, %r1, 249999;
	@%p1 bra 	$L__BB3_4;
	cvta.to.global.u64 	%rd8, %rd4;
	cvta.to.global.u64 	%rd9, %rd6;
	shl.b32 	%r11, %r1, 8;
	ld.global.f64 	%fd1, [%rd8];
	ld.global.f64 	%fd2, [%rd9];
	cvta.to.global.u64 	%rd10, %rd3;
	add.s64 	%rd1, %rd10, 64;
	cvta.to.global.u64 	%rd11, %rd5;
	add.s64 	%rd2, %rd11, 64;
	mov.f64 	%fd85, 0d0000000000000000;
	mov.b32 	%r12, 0;
$L__BB3_2:
	mul.wide.s32 	%rd12, %r11, 8;
	add.s64 	%rd13, %rd1, %rd12;
	add.s64 	%rd14, %rd2, %rd12;
	ld.global.f64 	%fd6, [%rd13+-64];
	ld.global.f64 	%fd7, [%rd14+-64];
	sub.f64 	%fd8, %fd6, %fd1;
	sub.f64 	%fd9, %fd7, %fd2;
	fma.rn.f64 	%fd10, %fd8, %fd9, %fd85;
	ld.global.f64 	%fd11, [%rd13+-56];
	ld.global.f64 	%fd12, [%rd14+-56];
	sub.f64 	%fd13, %fd11, %fd1;
	sub.f64 	%fd14, %fd12, %fd2;
	fma.rn.f64 	%fd15, %fd13, %fd14, %fd10;
	ld.global.f64 	%fd16, [%rd13+-48];
	ld.global.f64 	%fd17, [%rd14+-48];
	sub.f64 	%fd18, %fd16, %fd1;
	sub.f64 	%fd19, %fd17, %fd2;
	fma.rn.f64 	%fd20, %fd18, %fd19, %fd15;
	ld.global.f64 	%fd21, [%rd13+-40];
	ld.global.f64 	%fd22, [%rd14+-40];
	sub.f64 	%fd23, %fd21, %fd1;
	sub.f64 	%fd24, %fd22, %fd2;
	fma.rn.f64 	%fd25, %fd23, %fd24, %fd20;
	ld.global.f64 	%fd26, [%rd13+-32];
	ld.global.f64 	%fd27, [%rd14+-32];
	sub.f64 	%fd28, %fd26, %fd1;
	sub.f64 	%fd29, %fd27, %fd2;
	fma.rn.f64 	%fd30, %fd28, %fd29, %fd25;
	ld.global.f64 	%fd31, [%rd13+-24];
	ld.global.f64 	%fd32, [%rd14+-24];
	sub.f64 	%fd33, %fd31, %fd1;
	sub.f64 	%fd34, %fd32, %fd2;
	fma.rn.f64 	%fd35, %fd33, %fd34, %fd30;
	ld.global.f64 	%fd36, [%rd13+-16];
	ld.global.f64 	%fd37, [%rd14+-16];
	sub.f64 	%fd38, %fd36, %fd1;
	sub.f64 	%fd39, %fd37, %fd2;
	fma.rn.f64 	%fd40, %fd38, %fd39, %fd35;
	ld.global.f64 	%fd41, [%rd13+-8];
	ld.global.f64 	%fd42, [%rd14+-8];
	sub.f64 	%fd43, %fd41, %fd1;
	sub.f64 	%fd44, %fd42, %fd2;
	fma.rn.f64 	%fd45, %fd43, %fd44, %fd40;
	ld.global.f64 	%fd46, [%rd13];
	ld.global.f64 	%fd47, [%rd14];
	sub.f64 	%fd48, %fd46, %fd1;
	sub.f64 	%fd49, %fd47, %fd2;
	fma.rn.f64 	%fd50, %fd48, %fd49, %fd45;
	ld.global.f64 	%fd51, [%rd13+8];
	ld.global.f64 	%fd52, [%rd14+8];
	sub.f64 	%fd53, %fd51, %fd1;
	sub.f64 	%fd54, %fd52, %fd2;
	fma.rn.f64 	%fd55, %fd53, %fd54, %fd50;
	ld.global.f64 	%fd56, [%rd13+16];
	ld.global.f64 	%fd57, [%rd14+16];
	sub.f64 	%fd58, %fd56, %fd1;
	sub.f64 	%fd59, %fd57, %fd2;
	fma.rn.f64 	%fd60, %fd58, %fd59, %fd55;
	ld.global.f64 	%fd61, [%rd13+24];
	ld.global.f64 	%fd62, [%rd14+24];
	sub.f64 	%fd63, %fd61, %fd1;
	sub.f64 	%fd64, %fd62, %fd2;
	fma.rn.f64 	%fd65, %fd63, %fd64, %fd60;
	ld.global.f64 	%fd66, [%rd13+32];
	ld.global.f64 	%fd67, [%rd14+32];
	sub.f64 	%fd68, %fd66, %fd1;
	sub.f64 	%fd69, %fd67, %fd2;
	fma.rn.f64 	%fd70, %fd68, %fd69, %fd65;
	ld.global.f64 	%fd71, [%rd13+40];
	ld.global.f64 	%fd72, [%rd14+40];
	sub.f64 	%fd73, %fd71, %fd1;
	sub.f64 	%fd74, %fd72, %fd2;
	fma.rn.f64 	%fd75, %fd73, %fd74, %fd70;
	ld.global.f64 	%fd76, [%rd13+48];
	ld.global.f64 	%fd77, [%rd14+48];
	sub.f64 	%fd78, %fd76, %fd1;
	sub.f64 	%fd79, %fd77, %fd2;
	fma.rn.f64 	%fd80, %fd78, %fd79, %fd75;
	ld.global.f64 	%fd81, [%rd13+56];
	ld.global.f64 	%fd82, [%rd14+56];
	sub.f64 	%fd83, %fd81, %fd1;
	sub.f64 	%fd84, %fd82, %fd2;
	fma.rn.f64 	%fd85, %fd83, %fd84, %fd80;
	add.s32 	%r12, %r12, 16;
	add.s32 	%r11, %r11, 16;
	setp.ne.s32 	%p2, %r12, 256;
	@%p2 bra 	$L__BB3_2;
	cvta.to.global.u64 	%rd15, %rd7;
	mul.wide.s32 	%rd16, %r1, 8;
	add.s64 	%rd17, %rd15, %rd16;
	st.global.f64 	[%rd17], %fd85;
$L__BB3_4:
	ret;

}


// ===== COMPILED SASS (sm_100) =====

	.target	sm_100

	.elftype	@"ET_EXEC"


//--------------------- .note.nv.tkinfo           --------------------------
	.section	.note.nv.tkinfo,"",@"SHT_NOTE"
	.sectionflags	@"SHF_NOTE_NV_TKINFO"
	.tkinfo
        /*0018*/ 	.word	0x00000002
        /*0030*/ 	.string	""
        /*0030*/ 	.string	"ptxas"
        /*0030*/ 	.string	"Cuda compilation tools, release 13.0, V13.0.88"
        /*0030*/ 	.string	"Build cuda_13.0.r13.0/compiler.36424714_0"
        /*0030*/ 	.string	"-arch sm_100 -m 64 "



//--------------------- .note.nv.cuinfo           --------------------------
	.section	.note.nv.cuinfo,"",@"SHT_NOTE"
	.sectionflags	@"SHF_NOTE_NV_CUINFO"
        /*0018*/ 	.short	0x0002
        /*001a*/ 	.short	0x0064
        /*001c*/ 	.short	0x0082
	.zero		2


//--------------------- .nv.info                  --------------------------
	.section	.nv.info,"",@"SHT_CUDA_INFO"
	.align	4


	//----- nvinfo : EIATTR_REGCOUNT
	.align		4
        /*0000*/ 	.byte	0x04, 0x2f
        /*0002*/ 	.short	(.L_1 - .L_0)
	.align		4
.L_0:
        /*0004*/ 	.word	index@(_Z6fillCUPdS_f)
        /*0008*/ 	.word	0x00000020


	//----- nvinfo : EIATTR_FRAME_SIZE
	.align		4
.L_1:
        /*000c*/ 	.byte	0x04, 0x11
        /*000e*/ 	.short	(.L_3 - .L_2)
	.align		4
.L_2:
        /*0010*/ 	.word	index@(_Z6fillCUPdS_f)
        /*0014*/ 	.word	0x00000000


	//----- nvinfo : EIATTR_REGCOUNT
	.align		4
.L_3:
        /*0018*/ 	.byte	0x04, 0x2f
        /*001a*/ 	.short	(.L_5 - .L_4)
	.align		4
.L_4:
        /*001c*/ 	.word	index@(_Z7sumDestPdS_jj)
        /*0020*/ 	.word	0x0000001e


	//----- nvinfo : EIATTR_FRAME_SIZE
	.align		4
.L_5:
        /*0024*/ 	.byte	0x04, 0x11
        /*0026*/ 	.short	(.L_7 - .L_6)
	.align		4
.L_6:
        /*0028*/ 	.word	index@(_Z7sumDestPdS_jj)
        /*002c*/ 	.word	0x00000000


	//----- nvinfo : EIATTR_REGCOUNT
	.align		4
.L_7:
        /*0030*/ 	.byte	0x04, 0x2f
        /*0032*/ 	.short	(.L_9 - .L_8)
	.align		4
.L_8:
        /*0034*/ 	.word	index@(_Z6divValPd)
        /*0038*/ 	.word	0x00000016


	//----- nvinfo : EIATTR_FRAME_SIZE
	.align		4
.L_9:
        /*003c*/ 	.byte	0x04, 0x11
        /*003e*/ 	.short	(.L_11 - .L_10)
	.align		4
.L_10:
        /*0040*/ 	.word	index@($__internal_0_$__cuda_sm20_div_rn_f64_full)
        /*0044*/ 	.word	0x00000000


	//----- nvinfo : EIATTR_FRAME_SIZE
	.align		4
.L_11:
        /*0048*/ 	.byte	0x04, 0x11
        /*004a*/ 	.short	(.L_13 - .L_12)
	.align		4
.L_12:
        /*004c*/ 	.word	index@(_Z6divValPd)
        /*0050*/ 	.word	0x00000000


	//----- nvinfo : EIATTR_REGCOUNT
	.align		4
.L_13:
        /*0054*/ 	.byte	0x04, 0x2f
        /*0056*/ 	.short	(.L_15 - .L_14)
	.align		4
.L_14:
        /*0058*/ 	.word	index@(_Z10sumMultiCUPdS_S_S_S_)
        /*005c*/ 	.word	0x00000020


	//----- nvinfo : EIATTR_FRAME_SIZE
	.align		4
.L_15:
        /*0060*/ 	.byte	0x04, 0x11
        /*0062*/ 	.short	(.L_17 - .L_16)
	.align		4
.L_16:
        /*0064*/ 	.word	index@(_Z10sumMultiCUPdS_S_S_S_)
        /*0068*/ 	.word	0x00000000


	//----- nvinfo : EIATTR_MIN_STACK_SIZE
	.align		4
.L_17:
        /*006c*/ 	.byte	0x04, 0x12
        /*006e*/ 	.short	(.L_19 - .L_18)
	.align		4
.L_18:
        /*0070*/ 	.word	index@(_Z10sumMultiCUPdS_S_S_S_)
        /*0074*/ 	.word	0x00000000


	//----- nvinfo : EIATTR_MIN_STACK_SIZE
	.align		4
.L_19:
        /*0078*/ 	.byte	0x04, 0x12
        /*007a*/ 	.short	(.L_21 - .L_20)
	.align		4
.L_20:
        /*007c*/ 	.word	index@(_Z6divValPd)
        /*0080*/ 	.word	0x00000000


	//----- nvinfo : EIATTR_MIN_STACK_SIZE
	.align		4
.L_21:
        /*0084*/ 	.byte	0x04, 0x12
        /*0086*/ 	.short	(.L_23 - .L_22)
	.align		4
.L_22:
        /*0088*/ 	.word	index@(_Z7sumDestPdS_jj)
        /*008c*/ 	.word	0x00000000


	//----- nvinfo : EIATTR_MIN_STACK_SIZE
	.align		4
.L_23:
        /*0090*/ 	.byte	0x04, 0x12
        /*0092*/ 	.short	(.L_25 - .L_24)
	.align		4
.L_24:
        /*0094*/ 	.word	index@(_Z6fillCUPdS_f)
        /*0098*/ 	.word	0x00000000
.L_25:


//--------------------- .nv.compat                --------------------------
	.section	.nv.compat,"",@"SHT_CUDA_COMPAT_INFO"
	.align	4
        /*0000*/ 	.byte	0x02, 0x09, 0x00, 0x00, 0x02, 0x02, 0x01, 0x00, 0x02, 0x05, 0x05, 0x00, 0x03, 0x07, 0x01, 0x01
        /*0010*/ 	.byte	0x02, 0x03, 0x00, 0x00, 0x02, 0x06, 0x01, 0x00, 0x04, 0x0b, 0x08, 0x00, 0x01, 0x00, 0x00, 0x00
        /*0020*/ 	.byte	0x00, 0x00, 0x00, 0x00


//--------------------- .nv.info._Z10sumMultiCUPdS_S_S_S_ --------------------------
	.section	.nv.info._Z10sumMultiCUPdS_S_S_S_,"",@"SHT_CUDA_INFO"
	.sectionflags	@""
	.align	4


	//----- nvinfo : EIATTR_CUDA_API_VERSION
	.align		4
        /*0000*/ 	.byte	0x04, 0x37
        /*0002*/ 	.short	(.L_27 - .L_26)
.L_26:
        /*0004*/ 	.word	0x00000082


	//----- nvinfo : EIATTR_KPARAM_INFO
	.align		4
.L_27:
        /*0008*/ 	.byte	0x04, 0x17
        /*000a*/ 	.short	(.L_29 - .L_28)
.L_28:
        /*000c*/ 	.word	0x00000000
        /*0010*/ 	.short	0x0004
        /*0012*/ 	.short	0x0020
        /*0014*/ 	.byte	0x00, 0xf5, 0x21, 0x00


	//----- nvinfo : EIATTR_KPARAM_INFO
	.align		4
.L_29:
        /*0018*/ 	.byte	0x04, 0x17
        /*001a*/ 	.short	(.L_31 - .L_30)
.L_30:
        /*001c*/ 	.word	0x00000000
        /*0020*/ 	.short	0x0003
        /*0022*/ 	.short	0x0018
        /*0024*/ 	.byte	0x00, 0xf5, 0x21, 0x00


	//----- nvinfo : EIATTR_KPARAM_INFO
	.align		4
.L_31:
        /*0028*/ 	.byte	0x04, 0x17
        /*002a*/ 	.short	(.L_33 - .L_32)
.L_32:
        /*002c*/ 	.word	0x00000000
        /*0030*/ 	.short	0x0002
        /*0032*/ 	.short	0x0010
        /*0034*/ 	.byte	0x00, 0xf5, 0x21, 0x00


	//----- nvinfo : EIATTR_KPARAM_INFO
	.align		4
.L_33:
        /*0038*/ 	.byte	0x04, 0x17
        /*003a*/ 	.short	(.L_35 - .L_34)
.L_34:
        /*003c*/ 	.word	0x00000000
        /*0040*/ 	.short	0x0001
        /*0042*/ 	.short	0x0008
        /*0044*/ 	.byte	0x00, 0xf5, 0x21, 0x00


	//----- nvinfo : EIATTR_KPARAM_INFO
	.align		4
.L_35:
        /*0048*/ 	.byte	0x04, 0x17
        /*004a*/ 	.short	(.L_37 - .L_36)
.L_36:
        /*004c*/ 	.word	0x00000000
        /*0050*/ 	.short	0x0000
        /*0052*/ 	.short	0x0000
        /*0054*/ 	.byte	0x00, 0xf5, 0x21, 0x00


	//----- nvinfo : EIATTR_SPARSE_MMA_MASK
	.align		4
.L_37:
        /*0058*/ 	.byte	0x03, 0x50
        /*005a*/ 	.short	0x0000


	//----- nvinfo : EIATTR_MAXREG_COUNT
	.align		4
        /*005c*/ 	.byte	0x03, 0x1b
        /*005e*/ 	.short	0x00ff


	//----- nvinfo : EIATTR_MERCURY_ISA_VERSION
	.align		4
        /*0060*/ 	.byte	0x03, 0x5f
        /*0062*/ 	.short	0x0101


	//----- nvinfo : EIATTR_VRC_CTA_INIT_COUNT
	.align		4
        /*0064*/ 	.byte	0x02, 0x4a
	.zero		1
	.zero		1


	//----- nvinfo : EIATTR_EXIT_INSTR_OFFSETS
	.align		4
        /*0068*/ 	.byte	0x04, 0x1c
        /*006a*/ 	.short	(.L_39 - .L_38)


	//   ....[0]....
.L_38:
        /*006c*/ 	.word	0x00000060


	//   ....[1]....
        /*0070*/ 	.word	0x00000720


	//----- nvinfo : EIATTR_CBANK_PARAM_SIZE
	.align		4
.L_39:
        /*0074*/ 	.byte	0x03, 0x19
        /*0076*/ 	.short	0x0028


	//----- nvinfo : EIATTR_PARAM_CBANK
	.align		4
        /*0078*/ 	.byte	0x04, 0x0a
        /*007a*/ 	.short	(.L_41 - .L_40)
	.align		4
.L_40:
        /*007c*/ 	.word	index@(.nv.constant0._Z10sumMultiCUPdS_S_S_S_)
        /*0080*/ 	.short	0x0380
        /*0082*/ 	.short	0x0028


	//----- nvinfo : EIATTR_SW_WAR
	.align		4
.L_41:
        /*0084*/ 	.byte	0x04, 0x36
        /*0086*/ 	.short	(.L_43 - .L_42)
.L_42:
        /*0088*/ 	.word	0x00000008
.L_43:


//--------------------- .nv.info._Z6divValPd      --------------------------
	.section	.nv.info._Z6divValPd,"",@"SHT_CUDA_INFO"
	.sectionflags	@""
	.align	4


	//----- nvinfo : EIATTR_CUDA_API_VERSION
	.align		4
        /*0000*/ 	.byte	0x04, 0x37
        /*0002*/ 	.short	(.L_45 - .L_44)
.L_44:
        /*0004*/ 	.word	0x00000082


	//----- nvinfo : EIATTR_KPARAM_INFO
	.align		4
.L_45:
        /*0008*/ 	.byte	0x04, 0x17
        /*000a*/ 	.short	(.L_47 - .L_46)
.L_46:
        /*000c*/ 	.word	0x00000000
        /*0010*/ 	.short	0x0000
        /*0012*/ 	.short	0x0000
        /*0014*/ 	.byte	0x00, 0xf5, 0x21, 0x00


	//----- nvinfo : EIATTR_SPARSE_MMA_MASK
	.align		4
.L_47:
        /*0018*/ 	.byte	0x03, 0x50
        /*001a*/ 	.short	0x0000


	//----- nvinfo : EIATTR_MAXREG_COUNT
	.align		4
        /*001c*/ 	.byte	0x03, 0x1b
        /*001e*/ 	.short	0x00ff


	//----- nvinfo : EIATTR_MERCURY_ISA_VERSION
	.align		4
        /*0020*/ 	.byte	0x03, 0x5f
        /*0022*/ 	.short	0x0101


	//----- nvinfo : EIATTR_VRC_CTA_INIT_COUNT
	.align		4
        /*0024*/ 	.byte	0x02, 0x4a
	.zero		1
	.zero		1


	//----- nvinfo : EIATTR_EXIT_INSTR_OFFSETS
	.align		4
        /*0028*/ 	.byte	0x04, 0x1c
        /*002a*/ 	.short	(.L_49 - .L_48)


	//   ....[0]....
.L_48:
        /*002c*/ 	.word	0x000001a0


	//----- nvinfo : EIATTR_CRS_STACK_SIZE
	.align		4
.L_49:
        /*0030*/ 	.byte	0x04, 0x1e
        /*0032*/ 	.short	(.L_51 - .L_50)
.L_50:
        /*0034*/ 	.word	0x00000000


	//----- nvinfo : EIATTR_CBANK_PARAM_SIZE
	.align		4
.L_51:
        /*0038*/ 	.byte	0x03, 0x19
        /*003a*/ 	.short	0x0008


	//----- nvinfo : EIATTR_PARAM_CBANK
	.align		4
        /*003c*/ 	.byte	0x04, 0x0a
        /*003e*/ 	.short	(.L_53 - .L_52)
	.align		4
.L_52:
        /*0040*/ 	.word	index@(.nv.constant0._Z6divValPd)
        /*0044*/ 	.short	0x0380
        /*0046*/ 	.short	0x0008


	//----- nvinfo : EIATTR_SW_WAR
	.align		4
.L_53:
        /*0048*/ 	.byte	0x04, 0x36
        /*004a*/ 	.short	(.L_55 - .L_54)
.L_54:
        /*004c*/ 	.word	0x00000008
.L_55:


//--------------------- .nv.info._Z7sumDestPdS_jj --------------------------
	.section	.nv.info._Z7sumDestPdS_jj,"",@"SHT_CUDA_INFO"
	.sectionflags	@""
	.align	4


	//----- nvinfo : EIATTR_CUDA_API_VERSION
	.align		4
        /*0000*/ 	.byte	0x04, 0x37
        /*0002*/ 	.short	(.L_57 - .L_56)
.L_56:
        /*0004*/ 	.word	0x00000082


	//----- nvinfo : EIATTR_KPARAM_INFO
	.align		4
.L_57:
        /*0008*/ 	.byte	0x04, 0x17
        /*000a*/ 	.short	(.L_59 - .L_58)
.L_58:
        /*000c*/ 	.word	0x00000000
        /*0010*/ 	.short	0x0003
        /*0012*/ 	.short	0x0014
        /*0014*/ 	.byte	0x00, 0xf0, 0x11, 0x00


	//----- nvinfo : EIATTR_KPARAM_INFO
	.align		4
.L_59:
        /*0018*/ 	.byte	0x04, 0x17
        /*001a*/ 	.short	(.L_61 - .L_60)
.L_60:
        /*001c*/ 	.word	0x00000000
        /*0020*/ 	.short	0x0002
        /*0022*/ 	.short	0x0010
        /*0024*/ 	.byte	0x00, 0xf0, 0x11, 0x00


	//----- nvinfo : EIATTR_KPARAM_INFO
	.align		4
.L_61:
        /*0028*/ 	.byte	0x04, 0x17
        /*002a*/ 	.short	(.L_63 - .L_62)
.L_62:
        /*002c*/ 	.word	0x00000000
        /*0030*/ 	.short	0x0001
        /*0032*/ 	.short	0x0008
        /*0034*/ 	.byte	0x00, 0xf5, 0x21, 0x00


	//----- nvinfo : EIATTR_KPARAM_INFO
	.align		4
.L_63:
        /*0038*/ 	.byte	0x04, 0x17
        /*003a*/ 	.short	(.L_65 - .L_64)
.L_64:
        /*003c*/ 	.word	0x00000000
        /*0040*/ 	.short	0x0000
        /*0042*/ 	.short	0x0000
        /*0044*/ 	.byte	0x00, 0xf5, 0x21, 0x00


	//----- nvinfo : EIATTR_SPARSE_MMA_MASK
	.align		4
.L_65:
        /*0048*/ 	.byte	0x03, 0x50
        /*004a*/ 	.short	0x0000


	//----- nvinfo : EIATTR_MAXREG_COUNT
	.align		4
        /*004c*/ 	.byte	0x03, 0x1b
        /*004e*/ 	.short	0x00ff


	//----- nvinfo : EIATTR_MERCURY_ISA_VERSION
	.align		4
        /*0050*/ 	.byte	0x03, 0x5f
        /*0052*/ 	.short	0x0101


	//----- nvinfo : EIATTR_VRC_CTA_INIT_COUNT
	.align		4
        /*0054*/ 	.byte	0x02, 0x4a
	.zero		1
	.zero		1


	//----- nvinfo : EIATTR_EXIT_INSTR_OFFSETS
	.align		4
        /*0058*/ 	.byte	0x04, 0x1c
        /*005a*/ 	.short	(.L_67 - .L_66)


	//   ....[0]....
.L_66:
        /*005c*/ 	.word	0x00000a50


	//----- nvinfo : EIATTR_CRS_STACK_SIZE
	.align		4
.L_67:
        /*0060*/ 	.byte	0x04, 0x1e
        /*0062*/ 	.short	(.L_69 - .L_68)
.L_68:
        /*0064*/ 	.word	0x00000000


	//----- nvinfo : EIATTR_CBANK_PARAM_SIZE
	.align		4
.L_69:
        /*0068*/ 	.byte	0x03, 0x19
        /*006a*/ 	.short	0x0018


	//----- nvinfo : EIATTR_PARAM_CBANK
	.align		4
        /*006c*/ 	.byte	0x04, 0x0a
        /*006e*/ 	.short	(.L_71 - .L_70)
	.align		4
.L_70:
        /*0070*/ 	.word	index@(.nv.constant0._Z7sumDestPdS_jj)
        /*0074*/ 	.short	0x0380
        /*0076*/ 	.short	0x0018


	//----- nvinfo : EIATTR_SW_WAR
	.align		4
.L_71:
        /*0078*/ 	.byte	0x04, 0x36
        /*007a*/ 	.short	(.L_73 - .L_72)
.L_72:
        /*007c*/ 	.word	0x00000008
.L_73:


//--------------------- .nv.info._Z6fillCUPdS_f   --------------------------
	.section	.nv.info._Z6fillCUPdS_f,"",@"SHT_CUDA_INFO"
	.sectionflags	@""
	.align	4


	//----- nvinfo : EIATTR_CUDA_API_VERSION
	.align		4
        /*0000*/ 	.byte	0x04, 0x37
        /*0002*/ 	.short	(.L_75 - .L_74)
.L_74:
        /*0004*/ 	.word	0x00000082


	//----- nvinfo : EIATTR_KPARAM_INFO
	.align		4
.L_75:
        /*0008*/ 	.byte	0x04, 0x17
        /*000a*/ 	.short	(.L_77 - .L_76)
.L_76:
        /*000c*/ 	.word	0x00000000
        /*0010*/ 	.short	0x0002
        /*0012*/ 	.short	0x0010
        /*0014*/ 	.byte	0x00, 0xf0, 0x11, 0x00


	//----- nvinfo : EIATTR_KPARAM_INFO
	.align		4
.L_77:
        /*0018*/ 	.byte	0x04, 0x17
        /*001a*/ 	.short	(.L_79 - .L_78)
.L_78:
        /*001c*/ 	.word	0x00000000
        /*0020*/ 	.short	0x0001
        /*0022*/ 	.short	0x0008
        /*0024*/ 	.byte	0x00, 0xf5, 0x21, 0x00


	//----- nvinfo : EIATTR_KPARAM_INFO
	.align		4
.L_79:
        /*0028*/ 	.byte	0x04, 0x17
        /*002a*/ 	.short	(.L_81 - .L_80)
.L_80:
        /*002c*/ 	.word	0x00000000
        /*0030*/ 	.short	0x0000
        /*0032*/ 	.short	0x0000
        /*0034*/ 	.byte	0x00, 0xf5, 0x21, 0x00


	//----- nvinfo : EIATTR_SPARSE_MMA_MASK
	.align		4
.L_81:
        /*0038*/ 	.byte	0x03, 0x50
        /*003a*/ 	.short	0x0000


	//----- nvinfo : EIATTR_MAXREG_COUNT
	.align		4
        /*003c*/ 	.byte	0x03, 0x1b
        /*003e*/ 	.short	0x00ff


	//----- nvinfo : EIATTR_MERCURY_ISA_VERSION
	.align		4
        /*0040*/ 	.byte	0x03, 0x5f
        /*0042*/ 	.short	0x0101


	//----- nvinfo : EIATTR_VRC_CTA_INIT_COUNT
	.align		4
        /*0044*/ 	.byte	0x02, 0x4a
	.zero		1
	.zero		1


	//----- nvinfo : EIATTR_EXIT_INSTR_OFFSETS
	.align		4
        /*0048*/ 	.byte	0x04, 0x1c
        /*004a*/ 	.short	(.L_83 - .L_82)


	//   ....[0]....
.L_82:
        /*004c*/ 	.word	0x00000060


	//   ....[1]....
        /*0050*/ 	.word	0x00000730


	//----- nvinfo : EIATTR_CBANK_PARAM_SIZE
	.align		4
.L_83:
        /*0054*/ 	.byte	0x03, 0x19
        /*0056*/ 	.short	0x0014


	//----- nvinfo : EIATTR_PARAM_CBANK
	.align		4
        /*0058*/ 	.byte	0x04, 0x0a
        /*005a*/ 	.short	(.L_85 - .L_84)
	.align		4
.L_84:
        /*005c*/ 	.word	index@(.nv.constant0._Z6fillCUPdS_f)
        /*0060*/ 	.short	0x0380
        /*0062*/ 	.short	0x0014


	//----- nvinfo : EIATTR_SW_WAR
	.align		4
.L_85:
        /*0064*/ 	.byte	0x04, 0x36
        /*0066*/ 	.short	(.L_87 - .L_86)
.L_86:
        /*0068*/ 	.word	0x00000008
.L_87:


//--------------------- .nv.callgraph             --------------------------
	.section	.nv.callgraph,"",@"SHT_CUDA_CALLGRAPH"
	.align	4
	.sectionentsize	8
	.align		4
        /*0000*/ 	.word	0x00000000
	.align		4
        /*0004*/ 	.word	0xffffffff
	.align		4
        /*0008*/ 	.word	0x00000000
	.align		4
        /*000c*/ 	.word	0xfffffffe
	.align		4
        /*0010*/ 	.word	0x00000000
	.align		4
        /*0014*/ 	.word	0xfffffffd
	.align		4
        /*0018*/ 	.word	0x00000000
	.align		4
        /*001c*/ 	.word	0xfffffffc


//--------------------- .text._Z10sumMultiCUPdS_S_S_S_ --------------------------
	.section	.text._Z10sumMultiCUPdS_S_S_S_,"ax",@progbits
	.align	128
        .global         _Z10sumMultiCUPdS_S_S_S_
        .type           _Z10sumMultiCUPdS_S_S_S_,@function
        .size           _Z10sumMultiCUPdS_S_S_S_,(.L_x_18 - _Z10sumMultiCUPdS_S_S_S_)
        .other          _Z10sumMultiCUPdS_S_S_S_,@"STO_CUDA_ENTRY STV_DEFAULT"
_Z10sumMultiCUPdS_S_S_S_:
.text._Z10sumMultiCUPdS_S_S_S_:
[----:B------:R-:W-:Y:S01]  /*0000*/  LDC R1, c[0x0][0x37c] ;  /* 0x0000df00ff017b82 */ /* 0x000fe20000000800 */
[----:B------:R-:W0:Y:S07]  /*0010*/  S2R R0, SR_TID.X ;  /* 0x0000000000007919 */ /* 0x000e2e0000002100 */
[----:B------:R-:W0:Y:S08]  /*0020*/  S2UR UR4, SR_CTAID.X ;  /* 0x00000000000479c3 */ /* 0x000e300000002500 */
[----:B------:R-:W0:Y:S02]  /*0030*/  LDC R3, c[0x0][0x360] ;  /* 0x0000d800ff037b82 */ /* 0x000e240000000800 */
[----:B0-----:R-:W-:-:S05]  /*0040*/  IMAD R0, R3, UR4, R0 ;  /* 0x0000000403007c24 */ /* 0x001fca000f8e0200 */
[----:B------:R-:W-:-:S13]  /*0050*/  ISETP.GT.AND P0, PT, R0, 0x3d08f, PT ;  /* 0x0003d08f0000780c */ /* 0x000fda0003f04270 */
[----:B------:R-:W-:Y:S05]  /*0060*/  @P0 EXIT ;  /* 0x000000000000094d */ /* 0x000fea0003800000 */
[----:B------:R-:W0:Y:S01]  /*0070*/  LDC.64 R2, c[0x0][0x388] ;  /* 0x0000e200ff027b82 */ /* 0x000e220000000a00 */
[----:B------:R-:W0:Y:S01]  /*0080*/  LDCU.64 UR12, c[0x0][0x358] ;  /* 0x00006b00ff0c77ac */ /* 0x000e220008000a00 */
[----:B------:R-:W1:Y:S06]  /*0090*/  LDCU.64 UR8, c[0x0][0x380] ;  /* 0x00007000ff0877ac */ /* 0x000e6c0008000a00 */
[----:B------:R-:W2:Y:S01]  /*00a0*/  LDC.64 R4, c[0x0][0x398] ;  /* 0x0000e600ff047b82 */ /* 0x000ea20000000a00 */
[----:B------:R-:W3:Y:S01]  /*00b0*/  LDCU.64 UR10, c[0x0][0x390] ;  /* 0x00007200ff0a77ac */ /* 0x000ee20008000a00 */
[----:B0-----:R-:W5:Y:S04]  /*00c0*/  LDG.E.64 R2, desc[UR12][R2.64] ;  /* 0x0000000c02027981 */ /* 0x001f68000c1e1b00 */
[----:B--2---:R-:W5:Y:S01]  /*00d0*/  LDG.E.64 R4, desc[UR12][R4.64] ;  /* 0x0000000c04047981 */ /* 0x004f62000c1e1b00 */
[----:B-1----:R-:W-:Y:S01]  /*00e0*/  UIADD3 UR7, UP0, UPT, UR8, 0x40, URZ ;  /* 0x0000004008077890 */ /* 0x002fe2000ff1e0ff */
[----:B------:R-:W-:Y:S01]  /*00f0*/  SHF.L.U32 R10, R0, 0x8, RZ ;  /* 0x00000008000a7819 */ /* 0x000fe200000006ff */
[----:B---3--:R-:W-:Y:S01]  /*0100*/  UIADD3 UR5, UP1, UPT, UR10, 0x40, URZ ;  /* 0x000000400a057890 */ /* 0x008fe2000ff3e0ff */
[----:B------:R-:W-:Y:S01]  /*0110*/  CS2R R16, SRZ ;  /* 0x0000000000107805 */ /* 0x000fe2000001ff00 */
[----:B------:R-:W-:-:S02]  /*0120*/  UIADD3.X UR8, UPT, UPT, URZ, UR9, URZ, UP0, !UPT ;  /* 0x00000009ff087290 */ /* 0x000fc400087fe4ff */
[----:B------:R-:W-:Y:S01]  /*0130*/  UIADD3.X UR6, UPT, UPT, URZ, UR11, URZ, UP1, !UPT ;  /* 0x0000000bff067290 */ /* 0x000fe20008ffe4ff */
[----:B------:R-:W-:-:S11]  /*0140*/  UMOV UR4, URZ ;  /* 0x000000ff00047c82 */ /* 0x000fd60008000000 */
.L_x_0:
[----:B------:R-:W-:Y:S01]  /*0150*/  MOV R6, UR7 ;  /* 0x0000000700067c02 */ /* 0x000fe20008000f00 */
[----:B------:R-:W-:Y:S01]  /*0160*/  IMAD.U32 R8, RZ, RZ, UR5 ;  /* 0x00000005ff087e24 */ /* 0x000fe2000f8e00ff */
[----:B------:R-:W-:Y:S02]  /*0170*/  MOV R7, UR8 ;  /* 0x0000000800077c02 */ /* 0x000fe40008000f00 */
[----:B------:R-:W-:Y:S01]  /*0180*/  MOV R9, UR6 ;  /* 0x0000000600097c02 */ /* 0x000fe20008000f00 */
[----:B------:R-:W-:-:S04]  /*0190*/  IMAD.WIDE R6, R10, 0x8, R6 ;  /* 0x000000080a067825 */ /* 0x000fc800078e0206 */
[----:B------:R-:W-:Y:S01]  /*01a0*/  IMAD.WIDE R8, R10, 0x8, R8 ;  /* 0x000000080a087825 */ /* 0x000fe200078e0208 */
[----:B------:R-:W2:Y:S04]  /*01b0*/  LDG.E.64 R22, desc[UR12][R6.64+-0x40] ;  /* 0xffffc00c06167981 */ /* 0x000ea8000c1e1b00 */
[----:B------:R-:W3:Y:S04]  /*01c0*/  LDG.E.64 R24, desc[UR12][R8.64+-0x40] ;  /* 0xffffc00c08187981 */ /* 0x000ee8000c1e1b00 */
[----:B------:R-:W4:Y:S04]  /*01d0*/  LDG.E.64 R20, desc[UR12][R6.64+-0x38] ;  /* 0xffffc80c06147981 */ /* 0x000f28000c1e1b00 */
[----:B------:R-:W4:Y:S04]  /*01e0*/  LDG.E.64 R14, desc[UR12][R8.64+-0x38] ;  /* 0xffffc80c080e7981 */ /* 0x000f28000c1e1b00 */
[----:B------:R-:W4:Y:S04]  /*01f0*/  LDG.E.64 R12, desc[UR12][R6.64+-0x30] ;  /* 0xffffd00c060c7981 */ /* 0x000f28000c1e1b00 */
[----:B------:R-:W4:Y:S04]  /*0200*/  LDG.E.64 R18, desc[UR12][R8.64+-0x30] ;  /* 0xffffd00c08127981 */ /* 0x000f28000c1e1b00 */
[----:B------:R-:W4:Y:S04]  /*0210*/  LDG.E.64 R26, desc[UR12][R6.64+0x38] ;  /* 0x0000380c061a7981 */ /* 0x000f28000c1e1b00 */
[----:B------:R-:W4:Y:S01]  /*0220*/  LDG.E.64 R28, desc[UR12][R8.64+0x38] ;  /* 0x0000380c081c7981 */ /* 0x000f22000c1e1b00 */
[----:B--2--5:R-:W-:-:S02]  /*0230*/  DADD R22, -R2, R22 ;  /* 0x0000000002167229 */ /* 0x024fc40000000116 */
[----:B---3--:R-:W-:Y:S02]  /*0240*/  DADD R24, -R4, R24 ;  /* 0x0000000004187229 */ /* 0x008fe40000000118 */
[----:B----4-:R-:W-:-:S06]  /*0250*/  DADD R20, -R2, R20 ;  /* 0x0000000002147229 */ /* 0x010fcc0000000114 */
[----:B------:R-:W-:Y:S02]  /*0260*/  DFMA R24, R22, R24, R16 ;  /* 0x000000181618722b */ /* 0x000fe40000000010 */
[C---:B------:R-:W-:Y:S01]  /*0270*/  DADD R14, -R4.reuse, R14 ;  /* 0x00000000040e7229 */ /* 0x040fe2000000010e */
[----:B------:R-:W2:Y:S04]  /*0280*/  LDG.E.64 R16, desc[UR12][R6.64+-0x28] ;  /* 0xffffd80c06107981 */ /* 0x000ea8000c1e1b00 */
[----:B------:R-:W3:Y:S01]  /*0290*/  LDG.E.64 R22, desc[UR12][R8.64+-0x28] ;  /* 0xffffd80c08167981 */ /* 0x000ee2000c1e1b00 */
[----:B------:R-:W-:Y:S02]  /*02a0*/  DADD R18, -R4, R18 ;  /* 0x0000000004127229 */ /* 0x000fe40000000112 */
[----:B------:R-:W-:-:S02]  /*02b0*/  DFMA R24, R20, R14, R24 ;  /* 0x0000000e1418722b */ /* 0x000fc40000000018 */
[----:B------:R-:W-:Y:S01]  /*02c0*/  DADD R20, -R2, R12 ;  /* 0x0000000002147229 */ /* 0x000fe2000000010c */
[----:B------:R-:W4:Y:S04]  /*02d0*/  LDG.E.64 R14, desc[UR12][R6.64+-0x20] ;  /* 0xffffe00c060e7981 */ /* 0x000f28000c1e1b00 */
[----:B------:R-:W4:Y:S03]  /*02e0*/  LDG.E.64 R12, desc[UR12][R8.64+-0x20] ;  /* 0xffffe00c080c7981 */ /* 0x000f26000c1e1b00 */
[----:B------:R-:W-:Y:S02]  /*02f0*/  DFMA R24, R20, R18, R24 ;  /* 0x000000121418722b */ /* 0x000fe40000000018 */
[----:B------:R-:W4:Y:S04]  /*0300*/  LDG.E.64 R20, desc[UR12][R6.64+-0x18] ;  /* 0xffffe80c06147981 */ /* 0x000f28000c1e1b00 */
[----:B------:R-:W4:Y:S01]  /*0310*/  LDG.E.64 R18, desc[UR12][R8.64+-0x18] ;  /* 0xffffe80c08127981 */ /* 0x000f22000c1e1b00 */
[----:B--2---:R-:W-:-:S02]  /*0320*/  DADD R16, -R2, R16 ;  /* 0x0000000002107229 */ /* 0x004fc40000000110 */
[----:B---3--:R-:W-:-:S08]  /*0330*/  DADD R22, -R4, R22 ;  /* 0x0000000004167229 */ /* 0x008fd00000000116 */
[----:B------:R-:W-:Y:S02]  /*0340*/  DFMA R24, R16, R22, R24 ;  /* 0x000000161018722b */ /* 0x000fe40000000018 */
[----:B----4-:R-:W-:Y:S01]  /*0350*/  DADD R22, -R2, R14 ;  /* 0x0000000002167229 */ /* 0x010fe2000000010e */
[----:B------:R-:W2:Y:S01]  /*0360*/  LDG.E.64 R16, desc[UR12][R6.64+-0x10] ;  /* 0xfffff00c06107981 */ /* 0x000ea2000c1e1b00 */
[----:B------:R-:W-:-:S03]  /*0370*/  DADD R12, -R4, R12 ;  /* 0x00000000040c7229 */ /* 0x000fc6000000010c */
[----:B------:R-:W3:Y:S01]  /*0380*/  LDG.E.64 R14, desc[UR12][R8.64+-0x10] ;  /* 0xfffff00c080e7981 */ /* 0x000ee2000c1e1b00 */
[----:B------:R-:W-:-:S04]  /*0390*/  DADD R18, -R4, R18 ;  /* 0x0000000004127229 */ /* 0x000fc80000000112 */
[----:B------:R-:W-:Y:S02]  /*03a0*/  DFMA R24, R22, R12, R24 ;  /* 0x0000000c1618722b */ /* 0x000fe40000000018 */
[----:B------:R-:W-:Y:S01]  /*03b0*/  DADD R12, -R2, R20 ;  /* 0x00000000020c7229 */ /* 0x000fe20000000114 */
[----:B------:R-:W4:Y:S04]  /*03c0*/  LDG.E.64 R22, desc[UR12][R6.64+-0x8] ;  /* 0xfffff80c06167981 */ /* 0x000f28000c1e1b00 */
[----:B------:R-:W4:Y:S03]  /*03d0*/  LDG.E.64 R20, desc[UR12][R8.64+-0x8] ;  /* 0xfffff80c08147981 */ /* 0x000f26000c1e1b00 */
[----:B------:R-:W-:Y:S01]  /*03e0*/  DFMA R24, R12, R18, R24 ;  /* 0x000000120c18722b */ /* 0x000fe20000000018 */
        /* <DEDUP_REMOVED lines=8> */
[----:B------:R-:W3:Y:S05]  /*0470*/  LDG.E.64 R20, desc[UR12][R8.64+0x8] ;  /* 0x0000080c08147981 */ /* 0x000eea000c1e1b00 */
[----:B------:R-:W-:Y:S02]  /*0480*/  DFMA R24, R22, R16, R24 ;  /* 0x000000101618722b */ /* 0x000fe40000000018 */
[----:B------:R-:W-:Y:S01]  /*0490*/  DADD R16, -R2, R18 ;  /* 0x0000000002107229 */ /* 0x000fe20000000112 */
[----:B------:R-:W4:Y:S01]  /*04a0*/  LDG.E.64 R22, desc[UR12][R6.64+0x10] ;  /* 0x0000100c06167981 */ /* 0x000f22000c1e1b00 */
[----:B------:R-:W-:-:S03]  /*04b0*/  DADD R12, -R4, R12 ;  /* 0x00000000040c7229 */ /* 0x000fc6000000010c */
[----:B------:R-:W4:Y:S05]  /*04c0*/  LDG.E.64 R18, desc[UR12][R8.64+0x10] ;  /* 0x0000100c08127981 */ /* 0x000f2a000c1e1b00 */
        /* <DEDUP_REMOVED lines=18> */
[----:B------:R-:W-:Y:S01]  /*05f0*/  UIADD3 UR4, UPT, UPT, UR4, 0x10, URZ ;  /* 0x0000001004047890 */ /* 0x000fe2000fffe0ff */
[----:B------:R-:W-:-:S02]  /*0600*/  DADD R26, -R2, R26 ;  /* 0x00000000021a7229 */ /* 0x000fc4000000011a */
[----:B------:R-:W-:Y:S01]  /*0610*/  DADD R28, -R4, R28 ;  /* 0x00000000041c7229 */ /* 0x000fe2000000011c */
[----:B------:R-:W-:Y:S01]  /*0620*/  UISETP.NE.AND UP0, UPT, UR4, 0x100, UPT ;  /* 0x000001000400788c */ /* 0x000fe2000bf05270 */
[----:B------:R-:W-:Y:S01]  /*0630*/  VIADD R10, R10, 0x10 ;  /* 0x000000100a0a7836 */ /* 0x000fe20000000000 */
[----:B--2---:R-:W-:Y:S02]  /*0640*/  DADD R14, -R2, R14 ;  /* 0x00000000020e7229 */ /* 0x004fe4000000010e */
[----:B---3--:R-:W-:-:S08]  /*0650*/  DADD R20, -R4, R20 ;  /* 0x0000000004147229 */ /* 0x008fd00000000114 */
[----:B------:R-:W-:Y:S02]  /*0660*/  DFMA R14, R14, R20, R24 ;  /* 0x000000140e0e722b */ /* 0x000fe40000000018 */
[----:B----4-:R-:W-:Y:S02]  /*0670*/  DADD R18, -R2, R18 ;  /* 0x0000000002127229 */ /* 0x010fe40000000112 */
[----:B------:R-:W-:Y:S02]  /*0680*/  DADD R12, -R4, R12 ;  /* 0x00000000040c7229 */ /* 0x000fe4000000010c */
[----:B------:R-:W-:-:S06]  /*0690*/  DADD R16, -R2, R16 ;  /* 0x0000000002107229 */ /* 0x000fcc0000000110 */
[----:B------:R-:W-:Y:S02]  /*06a0*/  DFMA R12, R18, R12, R14 ;  /* 0x0000000c120c722b */ /* 0x000fe4000000000e */
[----:B------:R-:W-:-:S08]  /*06b0*/  DADD R22, -R4, R22 ;  /* 0x0000000004167229 */ /* 0x000fd00000000116 */
[----:B------:R-:W-:-:S08]  /*06c0*/  DFMA R16, R16, R22, R12 ;  /* 0x000000161010722b */ /* 0x000fd0000000000c */
[----:B------:R-:W-:Y:S01]  /*06d0*/  DFMA R16, R26, R28, R16 ;  /* 0x0000001c1a10722b */ /* 0x000fe20000000010 */
[----:B------:R-:W-:Y:S10]  /*06e0*/  BRA.U UP0, `(.L_x_0) ;  /* 0xfffffff900987547 */ /* 0x000ff4000b83ffff */
[----:B------:R-:W0:Y:S02]  /*06f0*/  LDC.64 R2, c[0x0][0x3a0] ;  /* 0x0000e800ff027b82 */ /* 0x000e240000000a00 */
[----:B0-----:R-:W-:-:S05]  /*0700*/  IMAD.WIDE R2, R0, 0x8, R2 ;  /* 0x0000000800027825 */ /* 0x001fca00078e0202 */
[----:B------:R-:W-:Y:S01]  /*0710*/  STG.E.64 desc[UR12][R2.64], R16 ;  /* 0x0000001002007986 */ /* 0x000fe2000c101b0c */
[----:B------:R-:W-:Y:S05]  /*0720*/  EXIT ;  /* 0x000000000000794d */ /* 0x000fea0003800000 */
.L_x_1:
[----:B------:R-:W-:-:S00]  /*0730*/  BRA `(.L_x_1) ;  /* 0xfffffffc00fc7947 */ /* 0x000fc0000383ffff */
[----:B------:R-:W-:-:S00]  /*0740*/  NOP ;  /* 0x0000000000007918 */ /* 0x000fc00000000000 */
        /* <DEDUP_REMOVED lines=11> */
.L_x_18:


//--------------------- .text._Z6divValPd         --------------------------
	.section	.text._Z6divValPd,"ax",@progbits
	.align	128
        .global         _Z6divValPd
        .type           _Z6divValPd,@function
        .size           _Z6divValPd,(.L_x_17 - _Z6divValPd)
        .other          _Z6divValPd,@"STO_CUDA_ENTRY STV_DEFAULT"
_Z6divValPd:
.text._Z6divValPd:
[----:B------:R-:W-:Y:S08]  /*0000*/  LDC R1, c[0x0][0x37c] ;  /* 0x0000df00ff017b82 */ /* 0x000ff00000000800 */
[----:B------:R-:W0:Y:S01]  /*0010*/  LDC.64 R4, c[0x0][0x380] ;  /* 0x0000e000ff047b82 */ /* 0x000e220000000a00 */
[----:B------:R-:W0:Y:S02]  /*0020*/  LDCU.64 UR4, c[0x0][0x358] ;  /* 0x00006b00ff0477ac */ /* 0x000e240008000a00 */
[----:B0-----:R-:W2:Y:S01]  /*0030*/  LDG.E.64 R4, desc[UR4][R4.64] ;  /* 0x0000000404047981 */ /* 0x001ea2000c1e1b00 */
[----:B------:R-:W0:Y:S01]  /*0040*/  MUFU.RCP64H R3, 64000000 ;  /* 0x418e848000037908 */ /* 0x000e220000001800 */
[----:B------:R-:W-:-:S02]  /*0050*/  IMAD.MOV.U32 R8, RZ, RZ, 0x0 ;  /* 0x00000000ff087424 */ /* 0x000fc400078e00ff */
[----:B------:R-:W-:Y:S02]  /*0060*/  IMAD.MOV.U32 R9, RZ, RZ, 0x418e8480 ;  /* 0x418e8480ff097424 */ /* 0x000fe400078e00ff */
[----:B------:R-:W-:-:S06]  /*0070*/  IMAD.MOV.U32 R2, RZ, RZ, 0x1 ;  /* 0x00000001ff027424 */ /* 0x000fcc00078e00ff */
[----:B0-----:R-:W-:-:S08]  /*0080*/  DFMA R6, R2, -R8, 1 ;  /* 0x3ff000000206742b */ /* 0x001fd00000000808 */
[----:B------:R-:W-:-:S08]  /*0090*/  DFMA R6, R6, R6, R6 ;  /* 0x000000060606722b */ /* 0x000fd00000000006 */
[----:B------:R-:W-:-:S08]  /*00a0*/  DFMA R6, R2, R6, R2 ;  /* 0x000000060206722b */ /* 0x000fd00000000002 */
[----:B------:R-:W-:-:S08]  /*00b0*/  DFMA R2, R6, -R8, 1 ;  /* 0x3ff000000602742b */ /* 0x000fd00000000808 */
[----:B------:R-:W-:-:S08]  /*00c0*/  DFMA R2, R6, R2, R6 ;  /* 0x000000020602722b */ /* 0x000fd00000000006 */
[----:B--2---:R-:W-:Y:S01]  /*00d0*/  DMUL R6, R4, R2 ;  /* 0x0000000204067228 */ /* 0x004fe20000000000 */
[----:B------:R-:W-:-:S07]  /*00e0*/  FSETP.GEU.AND P1, PT, |R5|, 6.5827683646048100446e-37, PT ;  /* 0x036000000500780b */ /* 0x000fce0003f2e200 */
[----:B------:R-:W-:-:S08]  /*00f0*/  DFMA R8, R6, -64000000, R4 ;  /* 0xc18e84800608782b */ /* 0x000fd00000000004 */
[----:B------:R-:W-:-:S10]  /*0100*/  DFMA R2, R2, R8, R6 ;  /* 0x000000080202722b */ /* 0x000fd40000000006 */
[----:B------:R-:W-:-:S05]  /*0110*/  FFMA R0, RZ, 17.814697265625, R3 ;  /* 0x418e8480ff007823 */ /* 0x000fca0000000003 */
[----:B------:R-:W-:-:S13]  /*0120*/  FSETP.GT.AND P0, PT, |R0|, 1.469367938527859385e-39, PT ;  /* 0x001000000000780b */ /* 0x000fda0003f04200 */
[----:B------:R-:W-:Y:S05]  /*0130*/  @P0 BRA P1, `(.L_x_2) ;  /* 0x0000000000100947 */ /* 0x000fea0000800000 */
[----:B------:R-:W-:-:S07]  /*0140*/  MOV R0, 0x160 ;  /* 0x0000016000007802 */ /* 0x000fce0000000f00 */
[----:B------:R-:W-:Y:S05]  /*0150*/  CALL.REL.NOINC `($__internal_0_$__cuda_sm20_div_rn_f64_full) ;  /* 0x0000000000147944 */ /* 0x000fea0003c00000 */
[----:B------:R-:W-:Y:S02]  /*0160*/  IMAD.MOV.U32 R2, RZ, RZ, R10 ;  /* 0x000000ffff027224 */ /* 0x000fe400078e000a */
[----:B------:R-:W-:-:S07]  /*0170*/  IMAD.MOV.U32 R3, RZ, RZ, R11 ;  /* 0x000000ffff037224 */ /* 0x000fce00078e000b */
.L_x_2:
[----:B------:R-:W0:Y:S02]  /*0180*/  LDC.64 R4, c[0x0][0x380] ;  /* 0x0000e000ff047b82 */ /* 0x000e240000000a00 */
[----:B0-----:R-:W-:Y:S01]  /*0190*/  STG.E.64 desc[UR4][R4.64], R2 ;  /* 0x0000000204007986 */ /* 0x001fe2000c101b04 */
[----:B------:R-:W-:Y:S05]  /*01a0*/  EXIT ;  /* 0x000000000000794d */ /* 0x000fea0003800000 */
        .weak           $__internal_0_$__cuda_sm20_div_rn_f64_full
        .type           $__internal_0_$__cuda_sm20_div_rn_f64_full,@function
        .size           $__internal_0_$__cuda_sm20_div_rn_f64_full,(.L_x_17 - $__internal_0_$__cuda_sm20_div_rn_f64_full)
$__internal_0_$__cuda_sm20_div_rn_f64_full:
[----:B------:R-:W-:Y:S01]  /*01b0*/  IMAD.MOV.U32 R3, RZ, RZ, 0x3ffe8480 ;  /* 0x3ffe8480ff037424 */ /* 0x000fe200078e00ff */
[C---:B------:R-:W-:Y:S01]  /*01c0*/  FSETP.GEU.AND P1, PT, |R5|.reuse, 1.469367938527859385e-39, PT ;  /* 0x001000000500780b */ /* 0x040fe20003f2e200 */
[----:B------:R-:W-:Y:S01]  /*01d0*/  IMAD.MOV.U32 R2, RZ, RZ, 0x0 ;  /* 0x00000000ff027424 */ /* 0x000fe200078e00ff */
[----:B------:R-:W-:Y:S01]  /*01e0*/  LOP3.LUT R10, R5, 0x7ff00000, RZ, 0xc0, !PT ;  /* 0x7ff00000050a7812 */ /* 0x000fe200078ec0ff */
[----:B------:R-:W0:Y:S01]  /*01f0*/  MUFU.RCP64H R7, R3 ;  /* 0x0000000300077308 */ /* 0x000e220000001800 */
[----:B------:R-:W-:Y:S02]  /*0200*/  IMAD.MOV.U32 R6, RZ, RZ, 0x1 ;  /* 0x00000001ff067424 */ /* 0x000fe400078e00ff */
[----:B------:R-:W-:Y:S01]  /*0210*/  IMAD.MOV.U32 R11, RZ, RZ, 0x1ca00000 ;  /* 0x1ca00000ff0b7424 */ /* 0x000fe200078e00ff */
[----:B------:R-:W-:Y:S01]  /*0220*/  ISETP.GE.U32.AND P0, PT, R10, 0x41800000, PT ;  /* 0x418000000a00780c */ /* 0x000fe20003f06070 */
[----:B------:R-:W-:Y:S02]  /*0230*/  IMAD.MOV.U32 R16, RZ, RZ, R10 ;  /* 0x000000ffff107224 */ /* 0x000fe400078e000a */
[----:B------:R-:W-:Y:S01]  /*0240*/  IMAD.MOV.U32 R17, RZ, RZ, 0x41800000 ;  /* 0x41800000ff117424 */ /* 0x000fe200078e00ff */
[----:B------:R-:W-:-:S03]  /*0250*/  SEL R11, R11, 0x63400000, !P0 ;  /* 0x634000000b0b7807 */ /* 0x000fc60004000000 */
[----:B------:R-:W-:Y:S01]  /*0260*/  VIADD R19, R17, 0xffffffff ;  /* 0xffffffff11137836 */ /* 0x000fe20000000000 */
[----:B0-----:R-:W-:-:S08]  /*0270*/  DFMA R8, R6, -R2, 1 ;  /* 0x3ff000000608742b */ /* 0x001fd00000000802 */
[----:B------:R-:W-:-:S08]  /*0280*/  DFMA R8, R8, R8, R8 ;  /* 0x000000080808722b */ /* 0x000fd00000000008 */
[----:B------:R-:W-:Y:S01]  /*0290*/  DFMA R12, R6, R8, R6 ;  /* 0x00000008060c722b */ /* 0x000fe20000000006 */
[C-C-:B------:R-:W-:Y:S01]  /*02a0*/  @!P1 LOP3.LUT R8, R11.reuse, 0x80000000, R5.reuse, 0xf8, !PT ;  /* 0x800000000b089812 */ /* 0x140fe200078ef805 */
[----:B------:R-:W-:Y:S01]  /*02b0*/  IMAD.MOV.U32 R6, RZ, RZ, R4 ;  /* 0x000000ffff067224 */ /* 0x000fe200078e0004 */
[----:B------:R-:W-:Y:S02]  /*02c0*/  LOP3.LUT R7, R11, 0x800fffff, R5, 0xf8, !PT ;  /* 0x800fffff0b077812 */ /* 0x000fe400078ef805 */
[----:B------:R-:W-:Y:S01]  /*02d0*/  @!P1 LOP3.LUT R9, R8, 0x100000, RZ, 0xfc, !PT ;  /* 0x0010000008099812 */ /* 0x000fe200078efcff */
[----:B------:R-:W-:Y:S02]  /*02e0*/  @!P1 IMAD.MOV.U32 R8, RZ, RZ, RZ ;  /* 0x000000ffff089224 */ /* 0x000fe400078e00ff */
[----:B------:R-:W-:-:S04]  /*02f0*/  DFMA R14, R12, -R2, 1 ;  /* 0x3ff000000c0e742b */ /* 0x000fc80000000802 */
[----:B------:R-:W-:-:S04]  /*0300*/  @!P1 DFMA R6, R6, 2, -R8 ;  /* 0x400000000606982b */ /* 0x000fc80000000808 */
[----:B------:R-:W-:-:S06]  /*0310*/  DFMA R14, R12, R14, R12 ;  /* 0x0000000e0c0e722b */ /* 0x000fcc000000000c */
[----:B------:R-:W-:Y:S02]  /*0320*/  @!P1 LOP3.LUT R16, R7, 0x7ff00000, RZ, 0xc0, !PT ;  /* 0x7ff0000007109812 */ /* 0x000fe400078ec0ff */
[----:B------:R-:W-:-:S03]  /*0330*/  DMUL R8, R14, R6 ;  /* 0x000000060e087228 */ /* 0x000fc60000000000 */
[----:B------:R-:W-:-:S05]  /*0340*/  VIADD R18, R16, 0xffffffff ;  /* 0xffffffff10127836 */ /* 0x000fca0000000000 */
[----:B------:R-:W-:Y:S01]  /*0350*/  DFMA R12, R8, -R2, R6 ;  /* 0x80000002080c722b */ /* 0x000fe20000000006 */
[----:B------:R-:W-:-:S04]  /*0360*/  ISETP.GT.U32.AND P0, PT, R18, 0x7feffffe, PT ;  /* 0x7feffffe1200780c */ /* 0x000fc80003f04070 */
[----:B------:R-:W-:-:S03]  /*0370*/  ISETP.GT.U32.OR P0, PT, R19, 0x7feffffe, P0 ;  /* 0x7feffffe1300780c */ /* 0x000fc60000704470 */
[----:B------:R-:W-:-:S10]  /*0380*/  DFMA R8, R14, R12, R8 ;  /* 0x0000000c0e08722b */ /* 0x000fd40000000008 */
[----:B------:R-:W-:Y:S05]  /*0390*/  @P0 BRA `(.L_x_3) ;  /* 0x0000000000680947 */ /* 0x000fea0003800000 */
[----:B------:R-:W-:Y:S02]  /*03a0*/  IMAD.MOV.U32 R5, RZ, RZ, 0x41800000 ;  /* 0x41800000ff057424 */ /* 0x000fe400078e00ff */
[----:B------:R-:W-:-:S03]  /*03b0*/  IMAD.MOV.U32 R4, RZ, RZ, RZ ;  /* 0x000000ffff047224 */ /* 0x000fc600078e00ff */
[----:B------:R-:W-:-:S04]  /*03c0*/  VIADDMNMX R10, R10, -R5, 0xb9600000, !PT ;  /* 0xb96000000a0a7446 */ /* 0x000fc80007800905 */
[----:B------:R-:W-:-:S05]  /*03d0*/  VIMNMX R10, PT, PT, R10, 0x46a00000, PT ;  /* 0x46a000000a0a7848 */ /* 0x000fca0003fe0100 */
[----:B------:R-:W-:-:S04]  /*03e0*/  IMAD.IADD R12, R10, 0x1, -R11 ;  /* 0x000000010a0c7824 */ /* 0x000fc800078e0a0b */
[----:B------:R-:W-:-:S06]  /*03f0*/  VIADD R5, R12, 0x7fe00000 ;  /* 0x7fe000000c057836 */ /* 0x000fcc0000000000 */
[----:B------:R-:W-:-:S10]  /*0400*/  DMUL R10, R8, R4 ;  /* 0x00000004080a7228 */ /* 0x000fd40000000000 */
[----:B------:R-:W-:-:S13]  /*0410*/  FSETP.GTU.AND P0, PT, |R11|, 1.469367938527859385e-39, PT ;  /* 0x001000000b00780b */ /* 0x000fda0003f0c200 */
[----:B------:R-:W-:Y:S05]  /*0420*/  @P0 BRA `(.L_x_4) ;  /* 0x0000000000880947 */ /* 0x000fea0003800000 */
[----:B------:R-:W-:Y:S01]  /*0430*/  DFMA R2, R8, -R2, R6 ;  /* 0x800000020802722b */ /* 0x000fe20000000006 */
[----:B------:R-:W-:-:S09]  /*0440*/  IMAD.MOV.U32 R4, RZ, RZ, RZ ;  /* 0x000000ffff047224 */ /* 0x000fd200078e00ff */
[C---:B------:R-:W-:Y:S02]  /*0450*/  FSETP.NEU.AND P0, PT, R3.reuse, RZ, PT ;  /* 0x000000ff0300720b */ /* 0x040fe40003f0d000 */
[----:B------:R-:W-:-:S04]  /*0460*/  LOP3.LUT R2, R3, 0x418e8480, RZ, 0x3c, !PT ;  /* 0x418e848003027812 */ /* 0x000fc800078e3cff */
[----:B------:R-:W-:-:S04]  /*0470*/  LOP3.LUT R7, R2, 0x80000000, RZ, 0xc0, !PT ;  /* 0x8000000002077812 */ /* 0x000fc800078ec0ff */
[----:B------:R-:W-:-:S03]  /*0480*/  LOP3.LUT R5, R7, R5, RZ, 0xfc, !PT ;  /* 0x0000000507057212 */ /* 0x000fc600078efcff */
[----:B------:R-:W-:Y:S05]  /*0490*/  @!P0 BRA `(.L_x_4) ;  /* 0x00000000006c8947 */ /* 0x000fea0003800000 */
[----:B------:R-:W-:Y:S01]  /*04a0*/  IMAD.MOV R3, RZ, RZ, -R12 ;  /* 0x000000ffff037224 */ /* 0x000fe200078e0a0c */
[----:B------:R-:W-:Y:S01]  /*04b0*/  DMUL.RP R4, R8, R4 ;  /* 0x0000000408047228 */ /* 0x000fe20000008000 */
[----:B------:R-:W-:-:S06]  /*04c0*/  IMAD.MOV.U32 R2, RZ, RZ, RZ ;  /* 0x000000ffff027224 */ /* 0x000fcc00078e00ff */
[----:B------:R-:W-:-:S03]  /*04d0*/  DFMA R2, R10, -R2, R8 ;  /* 0x800000020a02722b */ /* 0x000fc60000000008 */
[----:B------:R-:W-:-:S03]  /*04e0*/  LOP3.LUT R7, R5, R7, RZ, 0x3c, !PT ;  /* 0x0000000705077212 */ /* 0x000fc600078e3cff */
[----:B------:R-:W-:-:S04]  /*04f0*/  IADD3 R2, PT, PT, -R12, -0x43300000, RZ ;  /* 0xbcd000000c027810 */ /* 0x000fc80007ffe1ff */
[----:B------:R-:W-:-:S04]  /*0500*/  FSETP.NEU.AND P0, PT, |R3|, R2, PT ;  /* 0x000000020300720b */ /* 0x000fc80003f0d200 */
[----:B------:R-:W-:Y:S02]  /*0510*/  FSEL R10, R4, R10, !P0 ;  /* 0x0000000a040a7208 */ /* 0x000fe40004000000 */
[----:B------:R-:W-:Y:S01]  /*0520*/  FSEL R11, R7, R11, !P0 ;  /* 0x0000000b070b7208 */ /* 0x000fe20004000000 */
[----:B------:R-:W-:Y:S06]  /*0530*/  BRA `(.L_x_4) ;  /* 0x0000000000447947 */ /* 0x000fec0003800000 */
.L_x_3:
[----:B------:R-:W-:-:S14]  /*0540*/  DSETP.NAN.AND P0, PT, R4, R4, PT ;  /* 0x000000040400722a */ /* 0x000fdc0003f08000 */
[----:B------:R-:W-:Y:S05]  /*0550*/  @P0 BRA `(.L_x_5) ;  /* 0x0000000000340947 */ /* 0x000fea0003800000 */
[----:B------:R-:W-:Y:S01]  /*0560*/  ISETP.NE.AND P0, PT, R16, R17, PT ;  /* 0x000000111000720c */ /* 0x000fe20003f05270 */
[----:B------:R-:W-:Y:S02]  /*0570*/  IMAD.MOV.U32 R10, RZ, RZ, 0x0 ;  /* 0x00000000ff0a7424 */ /* 0x000fe400078e00ff */
[----:B------:R-:W-:-:S10]  /*0580*/  IMAD.MOV.U32 R11, RZ, RZ, -0x80000 ;  /* 0xfff80000ff0b7424 */ /* 0x000fd400078e00ff */
[----:B------:R-:W-:Y:S05]  /*0590*/  @!P0 BRA `(.L_x_4) ;  /* 0x00000000002c8947 */ /* 0x000fea0003800000 */
[----:B------:R-:W-:Y:S02]  /*05a0*/  ISETP.NE.AND P0, PT, R16, 0x7ff00000, PT ;  /* 0x7ff000001000780c */ /* 0x000fe40003f05270 */
[----:B------:R-:W-:Y:S02]  /*05b0*/  LOP3.LUT R4, R5, 0x418e8480, RZ, 0x3c, !PT ;  /* 0x418e848005047812 */ /* 0x000fe400078e3cff */
[----:B------:R-:W-:Y:S02]  /*05c0*/  ISETP.EQ.OR P0, PT, R17, RZ, !P0 ;  /* 0x000000ff1100720c */ /* 0x000fe40004702670 */
[----:B------:R-:W-:-:S11]  /*05d0*/  LOP3.LUT R11, R4, 0x80000000, RZ, 0xc0, !PT ;  /* 0x80000000040b7812 */ /* 0x000fd600078ec0ff */
[----:B------:R-:W-:Y:S01]  /*05e0*/  @P0 LOP3.LUT R2, R11, 0x7ff00000, RZ, 0xfc, !PT ;  /* 0x7ff000000b020812 */ /* 0x000fe200078efcff */
[----:B------:R-:W-:Y:S02]  /*05f0*/  @!P0 IMAD.MOV.U32 R10, RZ, RZ, RZ ;  /* 0x000000ffff0a8224 */ /* 0x000fe400078e00ff */
[----:B------:R-:W-:Y:S02]  /*0600*/  @P0 IMAD.MOV.U32 R10, RZ, RZ, RZ ;  /* 0x000000ffff0a0224 */ /* 0x000fe400078e00ff */
[----:B------:R-:W-:Y:S01]  /*0610*/  @P0 IMAD.MOV.U32 R11, RZ, RZ, R2 ;  /* 0x000000ffff0b0224 */ /* 0x000fe200078e0002 */
[----:B------:R-:W-:Y:S06]  /*0620*/  BRA `(.L_x_4) ;  /* 0x0000000000087947 */ /* 0x000fec0003800000 */
.L_x_5:
[----:B------:R-:W-:Y:S01]  /*0630*/  LOP3.LUT R11, R5, 0x80000, RZ, 0xfc, !PT ;  /* 0x00080000050b7812 */ /* 0x000fe200078efcff */
[----:B------:R-:W-:-:S07]  /*0640*/  IMAD.MOV.U32 R10, RZ, RZ, R4 ;  /* 0x000000ffff0a7224 */ /* 0x000fce00078e0004 */
.L_x_4:
[----:B------:R-:W-:Y:S02]  /*0650*/  IMAD.MOV.U32 R2, RZ, RZ, R0 ;  /* 0x000000ffff027224 */ /* 0x000fe400078e0000 */
[----:B------:R-:W-:-:S04]  /*0660*/  IMAD.MOV.U32 R3, RZ, RZ, 0x0 ;  /* 0x00000000ff037424 */ /* 0x000fc800078e00ff */
[----:B------:R-:W-:Y:S05]  /*0670*/  RET.REL.NODEC R2 `(_Z6divValPd) ;  /* 0xfffffff802607950 */ /* 0x000fea0003c3ffff */
.L_x_6:
        /* <DEDUP_REMOVED lines=16> */
.L_x_17:


//--------------------- .text._Z7sumDestPdS_jj    --------------------------
	.section	.text._Z7sumDestPdS_jj,"ax",@progbits
	.align	128
        .global         _Z7sumDestPdS_jj
        .type           _Z7sumDestPdS_jj,@function
        .size           _Z7sumDestPdS_jj,(.L_x_20 - _Z7sumDestPdS_jj)
        .other          _Z7sumDestPdS_jj,@"STO_CUDA_ENTRY STV_DEFAULT"
_Z7sumDestPdS_jj:
.text._Z7sumDestPdS_jj:
[----:B------:R-:W-:Y:S01]  /*0000*/  LDC R1, c[0x0][0x37c] ;  /* 0x0000df00ff017b82 */ /* 0x000fe20000000800 */
[----:B------:R-:W0:Y:S07]  /*0010*/  S2R R3, SR_TID.X ;  /* 0x0000000000037919 */ /* 0x000e2e0000002100 */
[----:B------:R-:W1:Y:S01]  /*0020*/  LDC.64 R4, c[0x0][0x390] ;  /* 0x0000e400ff047b82 */ /* 0x000e620000000a00 */
[----:B------:R-:W2:Y:S01]  /*0030*/  LDCU.64 UR4, c[0x0][0x358] ;  /* 0x00006b00ff0477ac */ /* 0x000ea20008000a00 */
[----:B------:R-:W-:Y:S01]  /*0040*/  BSSY.RECONVERGENT B0, `(.L_x_7) ;  /* 0x000009d000007945 */ /* 0x000fe20003800200 */
[----:B------:R-:W-:-:S02]  /*0050*/  CS2R R22, SRZ ;  /* 0x0000000000167805 */ /* 0x000fc4000001ff00 */
[----:B-1----:R-:W-:-:S04]  /*0060*/  ISETP.NE.AND P0, PT, R4, RZ, PT ;  /* 0x000000ff0400720c */ /* 0x002fc80003f05270 */
[----:B0-----:R-:W-:-:S13]  /*0070*/  ISETP.GE.U32.OR P0, PT, R3, R5, !P0 ;  /* 0x000000050300720c */ /* 0x001fda0004706470 */
[----:B--2---:R-:W-:Y:S05]  /*0080*/  @P0 BRA `(.L_x_8) ;  /* 0x0000000800600947 */ /* 0x004fea0003800000 */
[C---:B------:R-:W-:Y:S01]  /*0090*/  IADD3 R0, PT, PT, R4.reuse, -0x1, RZ ;  /* 0xffffffff04007810 */ /* 0x040fe20007ffe0ff */
[----:B------:R-:W-:Y:S01]  /*00a0*/  HFMA2 R5, -RZ, RZ, 0, 0 ;  /* 0x00000000ff057431 */ /* 0x000fe200000001ff */
[----:B------:R-:W-:Y:S02]  /*00b0*/  LOP3.LUT R2, R4, 0xf, RZ, 0xc0, !PT ;  /* 0x0000000f04027812 */ /* 0x000fe400078ec0ff */
[----:B------:R-:W-:Y:S02]  /*00c0*/  CS2R R22, SRZ ;  /* 0x0000000000167805 */ /* 0x000fe4000001ff00 */
[----:B------:R-:W-:Y:S02]  /*00d0*/  ISETP.GE.U32.AND P1, PT, R0, 0xf, PT ;  /* 0x0000000f0000780c */ /* 0x000fe40003f26070 */
[----:B------:R-:W-:-:S11]  /*00e0*/  ISETP.NE.AND P0, PT, R2, RZ, PT ;  /* 0x000000ff0200720c */ /* 0x000fd60003f05270 */
[----:B------:R-:W-:Y:S05]  /*00f0*/  @!P1 BRA `(.L_x_9) ;  /* 0x0000000400209947 */ /* 0x000fea0003800000 */
[----:B------:R-:W-:Y:S01]  /*0100*/  LOP3.LUT R5, R4, 0xfffffff0, RZ, 0xc0, !PT ;  /* 0xfffffff004057812 */ /* 0x000fe200078ec0ff */
[----:B------:R-:W-:Y:S01]  /*0110*/  IMAD R0, R3, R4, 0x7 ;  /* 0x0000000703007424 */ /* 0x000fe200078e0204 */
[----:B------:R-:W-:-:S03]  /*0120*/  CS2R R22, SRZ ;  /* 0x0000000000167805 */ /* 0x000fc6000001ff00 */
[----:B------:R-:W-:-:S07]  /*0130*/  IMAD.MOV R26, RZ, RZ, -R5 ;  /* 0x000000ffff1a7224 */ /* 0x000fce00078e0a05 */
.L_x_10:
[----:B------:R-:W0:Y:S01]  /*0140*/  LDC.64 R8, c[0x0][0x380] ;  /* 0x0000e000ff087b82 */ /* 0x000e220000000a00 */
[C---:B------:R-:W-:Y:S02]  /*0150*/  IADD3 R21, PT, PT, R0.reuse, -0x7, RZ ;  /* 0xfffffff900157810 */ /* 0x040fe40007ffe0ff */
[C---:B------:R-:W-:Y:S01]  /*0160*/  IADD3 R19, PT, PT, R0.reuse, -0x6, RZ ;  /* 0xfffffffa00137810 */ /* 0x040fe20007ffe0ff */
[C---:B------:R-:W-:Y:S01]  /*0170*/  VIADD R7, R0.reuse, 0xfffffffb ;  /* 0xfffffffb00077836 */ /* 0x040fe20000000000 */
[----:B------:R-:W-:Y:S01]  /*0180*/  IADD3 R17, PT, PT, R0, -0x4, RZ ;  /* 0xfffffffc00117810 */ /* 0x000fe20007ffe0ff */
[----:B0-----:R-:W-:-:S04]  /*0190*/  IMAD.WIDE.U32 R20, R21, 0x8, R8 ;  /* 0x0000000815147825 */ /* 0x001fc800078e0008 */
[--C-:B------:R-:W-:Y:S02]  /*01a0*/  IMAD.WIDE.U32 R18, R19, 0x8, R8.reuse ;  /* 0x0000000813127825 */ /* 0x100fe400078e0008 */
[----:B------:R-:W2:Y:S02]  /*01b0*/  LDG.E.64 R20, desc[UR4][R20.64] ;  /* 0x0000000414147981 */ /* 0x000ea4000c1e1b00 */
[--C-:B------:R-:W-:Y:S02]  /*01c0*/  IMAD.WIDE.U32 R6, R7, 0x8, R8.reuse ;  /* 0x0000000807067825 */ /* 0x100fe400078e0008 */
[----:B------:R-:W3:Y:S02]  /*01d0*/  LDG.E.64 R18, desc[UR4][R18.64] ;  /* 0x0000000412127981 */ /* 0x000ee4000c1e1b00 */
[----:B------:R-:W-:Y:S02]  /*01e0*/  IMAD.WIDE.U32 R16, R17, 0x8, R8 ;  /* 0x0000000811107825 */ /* 0x000fe400078e0008 */
[----:B------:R-:W4:Y:S01]  /*01f0*/  LDG.E.64 R6, desc[UR4][R6.64] ;  /* 0x0000000406067981 */ /* 0x000f22000c1e1b00 */
[----:B------:R-:W-:-:S03]  /*0200*/  IADD3 R15, PT, PT, R0, -0x3, RZ ;  /* 0xfffffffd000f7810 */ /* 0x000fc60007ffe0ff */
[----:B------:R-:W5:Y:S01]  /*0210*/  LDG.E.64 R16, desc[UR4][R16.64] ;  /* 0x0000000410107981 */ /* 0x000f62000c1e1b00 */
[C---:B------:R-:W-:Y:S02]  /*0220*/  VIADD R13, R0.reuse, 0xfffffffe ;  /* 0xfffffffe000d7836 */ /* 0x040fe40000000000 */
[----:B------:R-:W-:Y:S01]  /*0230*/  IMAD.WIDE.U32 R14, R15, 0x8, R8 ;  /* 0x000000080f0e7825 */ /* 0x000fe200078e0008 */
[----:B------:R-:W-:-:S03]  /*0240*/  IADD3 R11, PT, PT, R0, -0x1, RZ ;  /* 0xffffffff000b7810 */ /* 0x000fc60007ffe0ff */
[--C-:B------:R-:W-:Y:S02]  /*0250*/  IMAD.WIDE.U32 R12, R13, 0x8, R8.reuse ;  /* 0x000000080d0c7825 */ /* 0x100fe400078e0008 */
[----:B------:R-:W5:Y:S02]  /*0260*/  LDG.E.64 R14, desc[UR4][R14.64] ;  /* 0x000000040e0e7981 */ /* 0x000f64000c1e1b00 */
[--C-:B------:R-:W-:Y:S02]  /*0270*/  IMAD.WIDE.U32 R10, R11, 0x8, R8.reuse ;  /* 0x000000080b0a7825 */ /* 0x100fe400078e0008 */
[----:B------:R-:W5:Y:S02]  /*0280*/  LDG.E.64 R12, desc[UR4][R12.64] ;  /* 0x000000040c0c7981 */ /* 0x000f64000c1e1b00 */
[C---:B------:R-:W-:Y:S02]  /*0290*/  IMAD.WIDE.U32 R24, R0.reuse, 0x8, R8 ;  /* 0x0000000800187825 */ /* 0x040fe400078e0008 */
[----:B------:R-:W5:Y:S04]  /*02a0*/  LDG.E.64 R10, desc[UR4][R10.64] ;  /* 0x000000040a0a7981 */ /* 0x000f68000c1e1b00 */
[----:B------:R-:W5:Y:S01]  /*02b0*/  LDG.E.64 R24, desc[UR4][R24.64] ;  /* 0x0000000418187981 */ /* 0x000f62000c1e1b00 */
[----:B--2---:R-:W-:Y:S01]  /*02c0*/  DADD R20, R20, R22 ;  /* 0x0000000014147229 */ /* 0x004fe20000000016 */
[----:B------:R-:W-:-:S07]  /*02d0*/  IADD3 R23, PT, PT, R0, 0x1, RZ ;  /* 0x0000000100177810 */ /* 0x000fce0007ffe0ff */
[----:B---3--:R-:W-:Y:S01]  /*02e0*/  DADD R20, R20, R18 ;  /* 0x0000000014147229 */ /* 0x008fe20000000012 */
[----:B------:R-:W-:-:S04]  /*02f0*/  IMAD.WIDE.U32 R18, R23, 0x8, R8 ;  /* 0x0000000817127825 */ /* 0x000fc800078e0008 */
[C---:B------:R-:W-:Y:S02]  /*0300*/  VIADD R23, R0.reuse, 0x2 ;  /* 0x0000000200177836 */ /* 0x040fe40000000000 */
[----:B------:R-:W2:Y:S01]  /*0310*/  LDG.E.64 R18, desc[UR4][R18.64] ;  /* 0x0000000412127981 */ /* 0x000ea2000c1e1b00 */
[----:B----4-:R-:W-:Y:S01]  /*0320*/  DADD R20, R20, R6 ;  /* 0x0000000014147229 */ /* 0x010fe20000000006 */
[----:B------:R-:W-:Y:S01]  /*0330*/  IMAD.WIDE.U32 R6, R23, 0x8, R8 ;  /* 0x0000000817067825 */ /* 0x000fe200078e0008 */
[----:B------:R-:W-:-:S05]  /*0340*/  IADD3 R23, PT, PT, R0, 0x3, RZ ;  /* 0x0000000300177810 */ /* 0x000fca0007ffe0ff */
[----:B------:R-:W3:Y:S01]  /*0350*/  LDG.E.64 R6, desc[UR4][R6.64] ;  /* 0x0000000406067981 */ /* 0x000ee2000c1e1b00 */
[----:B-----5:R-:W-:Y:S01]  /*0360*/  DADD R20, R20, R16 ;  /* 0x0000000014147229 */ /* 0x020fe20000000010 */
[----:B------:R-:W-:Y:S01]  /*0370*/  IMAD.WIDE.U32 R16, R23, 0x8, R8 ;  /* 0x0000000817107825 */ /* 0x000fe200078e0008 */
[----:B------:R-:W-:-:S05]  /*0380*/  IADD3 R23, PT, PT, R0, 0x4, RZ ;  /* 0x0000000400177810 */ /* 0x000fca0007ffe0ff */
[----:B------:R-:W4:Y:S01]  /*0390*/  LDG.E.64 R16, desc[UR4][R16.64] ;  /* 0x0000000410107981 */ /* 0x000f22000c1e1b00 */
[----:B------:R-:W-:Y:S01]  /*03a0*/  DADD R20, R20, R14 ;  /* 0x0000000014147229 */ /* 0x000fe2000000000e */
[----:B------:R-:W-:Y:S01]  /*03b0*/  IMAD.WIDE.U32 R14, R23, 0x8, R8 ;  /* 0x00000008170e7825 */ /* 0x000fe200078e0008 */
[----:B------:R-:W-:-:S05]  /*03c0*/  IADD3 R23, PT, PT, R0, 0x5, RZ ;  /* 0x0000000500177810 */ /* 0x000fca0007ffe0ff */
[----:B------:R-:W5:Y:S01]  /*03d0*/  LDG.E.64 R14, desc[UR4][R14.64] ;  /* 0x000000040e0e7981 */ /* 0x000f62000c1e1b00 */
[----:B------:R-:W-:Y:S01]  /*03e0*/  DADD R20, R20, R12 ;  /* 0x0000000014147229 */ /* 0x000fe2000000000c */
[----:B------:R-:W-:-:S04]  /*03f0*/  IMAD.WIDE.U32 R12, R23, 0x8, R8 ;  /* 0x00000008170c7825 */ /* 0x000fc800078e0008 */
[C---:B------:R-:W-:Y:S02]  /*0400*/  VIADD R23, R0.reuse, 0x6 ;  /* 0x0000000600177836 */ /* 0x040fe40000000000 */
[----:B------:R-:W5:Y:S01]  /*0410*/  LDG.E.64 R12, desc[UR4][R12.64] ;  /* 0x000000040c0c7981 */ /* 0x000f62000c1e1b00 */
[----:B------:R-:W-:Y:S01]  /*0420*/  DADD R20, R20, R10 ;  /* 0x0000000014147229 */ /* 0x000fe2000000000a */
[----:B------:R-:W-:Y:S01]  /*0430*/  IMAD.WIDE.U32 R10, R23, 0x8, R8 ;  /* 0x00000008170a7825 */ /* 0x000fe200078e0008 */
[----:B------:R-:W-:-:S05]  /*0440*/  IADD3 R23, PT, PT, R0, 0x7, RZ ;  /* 0x0000000700177810 */ /* 0x000fca0007ffe0ff */
[----:B------:R-:W5:Y:S01]  /*0450*/  LDG.E.64 R10, desc[UR4][R10.64] ;  /* 0x000000040a0a7981 */ /* 0x000f62000c1e1b00 */
[----:B------:R-:W-:Y:S01]  /*0460*/  DADD R24, R20, R24 ;  /* 0x0000000014187229 */ /* 0x000fe20000000018 */
[----:B------:R-:W-:Y:S01]  /*0470*/  IMAD.WIDE.U32 R20, R23, 0x8, R8 ;  /* 0x0000000817147825 */ /* 0x000fe200078e0008 */
[----:B------:R-:W-:-:S05]  /*0480*/  IADD3 R23, PT, PT, R0, 0x8, RZ ;  /* 0x0000000800177810 */ /* 0x000fca0007ffe0ff */
[----:B------:R-:W5:Y:S01]  /*0490*/  LDG.E.64 R20, desc[UR4][R20.64] ;  /* 0x0000000414147981 */ /* 0x000f62000c1e1b00 */
[----:B------:R-:W-:-:S05]  /*04a0*/  IMAD.WIDE.U32 R8, R23, 0x8, R8 ;  /* 0x0000000817087825 */ /* 0x000fca00078e0008 */
[----:B------:R-:W5:Y:S01]  /*04b0*/  LDG.E.64 R22, desc[UR4][R8.64] ;  /* 0x0000000408167981 */ /* 0x000f62000c1e1b00 */
[----:B------:R-:W-:Y:S01]  /*04c0*/  IADD3 R26, PT, PT, R26, 0x10, RZ ;  /* 0x000000101a1a7810 */ /* 0x000fe20007ffe0ff */
[----:B------:R-:W-:-:S03]  /*04d0*/  VIADD R0, R0, 0x10 ;  /* 0x0000001000007836 */ /* 0x000fc60000000000 */
[----:B------:R-:W-:Y:S01]  /*04e0*/  ISETP.NE.AND P1, PT, R26, RZ, PT ;  /* 0x000000ff1a00720c */ /* 0x000fe20003f25270 */
[----:B--2---:R-:W-:-:S08]  /*04f0*/  DADD R18, R24, R18 ;  /* 0x0000000018127229 */ /* 0x004fd00000000012 */
[----:B---3--:R-:W-:-:S08]  /*0500*/  DADD R6, R18, R6 ;  /* 0x0000000012067229 */ /* 0x008fd00000000006 */
[----:B----4-:R-:W-:-:S08]  /*0510*/  DADD R6, R6, R16 ;  /* 0x0000000006067229 */ /* 0x010fd00000000010 */
[----:B-----5:R-:W-:-:S08]  /*0520*/  DADD R6, R6, R14 ;  /* 0x0000000006067229 */ /* 0x020fd0000000000e */
[----:B------:R-:W-:-:S08]  /*0530*/  DADD R6, R6, R12 ;  /* 0x0000000006067229 */ /* 0x000fd0000000000c */
[----:B------:R-:W-:-:S08]  /*0540*/  DADD R6, R6, R10 ;  /* 0x0000000006067229 */ /* 0x000fd0000000000a */
[----:B------:R-:W-:-:S08]  /*0550*/  DADD R6, R6, R20 ;  /* 0x0000000006067229 */ /* 0x000fd00000000014 */
[----:B------:R-:W-:Y:S01]  /*0560*/  DADD R22, R6, R22 ;  /* 0x0000000006167229 */ /* 0x000fe20000000016 */
[----:B------:R-:W-:Y:S10]  /*0570*/  @P1 BRA `(.L_x_10) ;  /* 0xfffffff800f01947 */ /* 0x000ff4000383ffff */
.L_x_9:
[----:B------:R-:W-:Y:S05]  /*0580*/  @!P0 BRA `(.L_x_8) ;  /* 0x0000000400208947 */ /* 0x000fea0003800000 */
[----:B------:R-:W-:Y:S02]  /*0590*/  ISETP.GE.U32.AND P0, PT, R2, 0x8, PT ;  /* 0x000000080200780c */ /* 0x000fe40003f06070 */
[----:B------:R-:W-:-:S04]  /*05a0*/  LOP3.LUT R26, R4, 0x7, RZ, 0xc0, !PT ;  /* 0x00000007041a7812 */ /* 0x000fc800078ec0ff */
[----:B------:R-:W-:-:S07]  /*05b0*/  ISETP.NE.AND P1, PT, R26, RZ, PT ;  /* 0x000000ff1a00720c */ /* 0x000fce0003f25270 */
[----:B------:R-:W-:Y:S06]  /*05c0*/  @!P0 BRA `(.L_x_11) ;  /* 0x0000000000888947 */ /* 0x000fec0003800000 */
[----:B------:R-:W0:Y:S01]  /*05d0*/  LDC.64 R18, c[0x0][0x380] ;  /* 0x0000e000ff127b82 */ /* 0x000e220000000a00 */
[----:B------:R-:W-:-:S05]  /*05e0*/  IMAD R21, R3, R4, R5 ;  /* 0x0000000403157224 */ /* 0x000fca00078e0205 */
[C---:B------:R-:W-:Y:S02]  /*05f0*/  IADD3 R17, PT, PT, R21.reuse, 0x1, RZ ;  /* 0x0000000115117810 */ /* 0x040fe40007ffe0ff */
[C---:B------:R-:W-:Y:S01]  /*0600*/  IADD3 R15, PT, PT, R21.reuse, 0x2, RZ ;  /* 0x00000002150f7810 */ /* 0x040fe20007ffe0ff */
[----:B0-----:R-:W-:-:S04]  /*0610*/  IMAD.WIDE.U32 R6, R21, 0x8, R18 ;  /* 0x0000000815067825 */ /* 0x001fc800078e0012 */
[--C-:B------:R-:W-:Y:S02]  /*0620*/  IMAD.WIDE.U32 R16, R17, 0x8, R18.reuse ;  /* 0x0000000811107825 */ /* 0x100fe400078e0012 */
[----:B------:R-:W2:Y:S02]  /*0630*/  LDG.E.64 R6, desc[UR4][R6.64] ;  /* 0x0000000406067981 */ /* 0x000ea4000c1e1b00 */
[----:B------:R-:W-:Y:S02]  /*0640*/  IMAD.WIDE.U32 R14, R15, 0x8, R18 ;  /* 0x000000080f0e7825 */ /* 0x000fe400078e0012 */
[----:B------:R-:W3:Y:S01]  /*0650*/  LDG.E.64 R16, desc[UR4][R16.64] ;  /* 0x0000000410107981 */ /* 0x000ee2000c1e1b00 */
[----:B------:R-:W-:-:S03]  /*0660*/  IADD3 R13, PT, PT, R21, 0x3, RZ ;  /* 0x00000003150d7810 */ /* 0x000fc60007ffe0ff */
[----:B------:R-:W4:Y:S01]  /*0670*/  LDG.E.64 R14, desc[UR4][R14.64] ;  /* 0x000000040e0e7981 */ /* 0x000f22000c1e1b00 */
[----:B------:R-:W-:Y:S02]  /*0680*/  VIADD R11, R21, 0x4 ;  /* 0x00000004150b7836 */ /* 0x000fe40000000000 */
[----:B------:R-:W-:Y:S01]  /*0690*/  IMAD.WIDE.U32 R12, R13, 0x8, R18 ;  /* 0x000000080d0c7825 */ /* 0x000fe200078e0012 */
[----:B------:R-:W-:-:S03]  /*06a0*/  IADD3 R9, PT, PT, R21, 0x5, RZ ;  /* 0x0000000515097810 */ /* 0x000fc60007ffe0ff */
[--C-:B------:R-:W-:Y:S02]  /*06b0*/  IMAD.WIDE.U32 R10, R11, 0x8, R18.reuse ;  /* 0x000000080b0a7825 */ /* 0x100fe400078e0012 */
[----:B------:R-:W5:Y:S02]  /*06c0*/  LDG.E.64 R12, desc[UR4][R12.64] ;  /* 0x000000040c0c7981 */ /* 0x000f64000c1e1b00 */
[----:B------:R-:W-:Y:S02]  /*06d0*/  IMAD.WIDE.U32 R8, R9, 0x8, R18 ;  /* 0x0000000809087825 */ /* 0x000fe400078e0012 */
[----:B------:R-:W5:Y:S01]  /*06e0*/  LDG.E.64 R10, desc[UR4][R10.64] ;  /* 0x000000040a0a7981 */ /* 0x000f62000c1e1b00 */
[----:B------:R-:W-:-:S03]  /*06f0*/  IADD3 R25, PT, PT, R21, 0x6, RZ ;  /* 0x0000000615197810 */ /* 0x000fc60007ffe0ff */
[----:B------:R-:W5:Y:S01]  /*0700*/  LDG.E.64 R8, desc[UR4][R8.64] ;  /* 0x0000000408087981 */ /* 0x000f62000c1e1b00 */
[----:B------:R-:W-:Y:S01]  /*0710*/  IADD3 R27, PT, PT, R21, 0x7, RZ ;  /* 0x00000007151b7810 */ /* 0x000fe20007ffe0ff */
[----:B------:R-:W-:-:S05]  /*0720*/  IMAD.WIDE.U32 R24, R25, 0x8, R18 ;  /* 0x0000000819187825 */ /* 0x000fca00078e0012 */
[----:B------:R-:W5:Y:S01]  /*0730*/  LDG.E.64 R20, desc[UR4][R24.64] ;  /* 0x0000000418147981 */ /* 0x000f62000c1e1b00 */
[----:B------:R-:W-:-:S06]  /*0740*/  IMAD.WIDE.U32 R18, R27, 0x8, R18 ;  /* 0x000000081b127825 */ /* 0x000fcc00078e0012 */
[----:B------:R-:W5:Y:S01]  /*0750*/  LDG.E.64 R18, desc[UR4][R18.64] ;  /* 0x0000000412127981 */ /* 0x000f62000c1e1b00 */
[----:B------:R-:W-:Y:S01]  /*0760*/  VIADD R5, R5, 0x8 ;  /* 0x0000000805057836 */ /* 0x000fe20000000000 */
[----:B--2---:R-:W-:-:S08]  /*0770*/  DADD R6, R22, R6 ;  /* 0x0000000016067229 */ /* 0x004fd00000000006 */
[----:B---3--:R-:W-:-:S08]  /*0780*/  DADD R6, R6, R16 ;  /* 0x0000000006067229 */ /* 0x008fd00000000010 */
[----:B----4-:R-:W-:-:S08]  /*0790*/  DADD R6, R6, R14 ;  /* 0x0000000006067229 */ /* 0x010fd0000000000e */
[----:B-----5:R-:W-:-:S08]  /*07a0*/  DADD R6, R6, R12 ;  /* 0x0000000006067229 */ /* 0x020fd0000000000c */
[----:B------:R-:W-:-:S08]  /*07b0*/  DADD R6, R6, R10 ;  /* 0x0000000006067229 */ /* 0x000fd0000000000a */
[----:B------:R-:W-:-:S08]  /*07c0*/  DADD R6, R6, R8 ;  /* 0x0000000006067229 */ /* 0x000fd00000000008 */
[----:B------:R-:W-:-:S08]  /*07d0*/  DADD R6, R6, R20 ;  /* 0x0000000006067229 */ /* 0x000fd00000000014 */
[----:B------:R-:W-:-:S11]  /*07e0*/  DADD R22, R6, R18 ;  /* 0x0000000006167229 */ /* 0x000fd60000000012 */
.L_x_11:
        /* <DEDUP_REMOVED lines=15> */
[----:B------:R-:W4:Y:S02]  /*08e0*/  LDG.E.64 R12, desc[UR4][R12.64] ;  /* 0x000000040c0c7981 */ /* 0x000f24000c1e1b00 */
[----:B------:R-:W-:-:S06]  /*08f0*/  IMAD.WIDE.U32 R8, R15, 0x8, R8 ;  /* 0x000000080f087825 */ /* 0x000fcc00078e0008 */
[----:B------:R-:W5:Y:S01]  /*0900*/  LDG.E.64 R8, desc[UR4][R8.64] ;  /* 0x0000000408087981 */ /* 0x000f62000c1e1b00 */
[----:B------:R-:W-:Y:S01]  /*0910*/  VIADD R5, R5, 0x4 ;  /* 0x0000000405057836 */ /* 0x000fe20000000000 */
[----:B--2---:R-:W-:-:S08]  /*0920*/  DADD R22, R22, R6 ;  /* 0x0000000016167229 */ /* 0x004fd00000000006 */
[----:B---3--:R-:W-:-:S08]  /*0930*/  DADD R22, R22, R10 ;  /* 0x0000000016167229 */ /* 0x008fd0000000000a */
[----:B----4-:R-:W-:-:S08]  /*0940*/  DADD R22, R22, R12 ;  /* 0x0000000016167229 */ /* 0x010fd0000000000c */
[----:B-----5:R-:W-:-:S11]  /*0950*/  DADD R22, R22, R8 ;  /* 0x0000000016167229 */ /* 0x020fd60000000008 */
.L_x_12:
[----:B------:R-:W-:Y:S05]  /*0960*/  @!P1 BRA `(.L_x_8) ;  /* 0x0000000000289947 */ /* 0x000fea0003800000 */
[----:B------:R-:W0:Y:S01]  /*0970*/  LDC.64 R6, c[0x0][0x380] ;  /* 0x0000e000ff067b82 */ /* 0x000e220000000a00 */
[----:B------:R-:W-:Y:S01]  /*0980*/  IMAD R9, R3, R4, R5 ;  /* 0x0000000403097224 */ /* 0x000fe200078e0205 */
[----:B------:R-:W-:-:S07]  /*0990*/  IADD3 R0, PT, PT, -R0, RZ, RZ ;  /* 0x000000ff00007210 */ /* 0x000fce0007ffe1ff */
.L_x_13:
[----:B0-----:R-:W-:-:S06]  /*09a0*/  IMAD.WIDE.U32 R4, R9, 0x8, R6 ;  /* 0x0000000809047825 */ /* 0x001fcc00078e0006 */
[----:B------:R-:W2:Y:S01]  /*09b0*/  LDG.E.64 R4, desc[UR4][R4.64] ;  /* 0x0000000404047981 */ /* 0x000ea2000c1e1b00 */
[----:B------:R-:W-:Y:S02]  /*09c0*/  IADD3 R0, PT, PT, R0, 0x1, RZ ;  /* 0x0000000100007810 */ /* 0x000fe40007ffe0ff */
[----:B------:R-:W-:Y:S02]  /*09d0*/  IADD3 R9, PT, PT, R9, 0x1, RZ ;  /* 0x0000000109097810 */ /* 0x000fe40007ffe0ff */
[----:B------:R-:W-:Y:S01]  /*09e0*/  ISETP.NE.AND P0, PT, R0, RZ, PT ;  /* 0x000000ff0000720c */ /* 0x000fe20003f05270 */
[----:B--2---:R-:W-:-:S12]  /*09f0*/  DADD R22, R4, R22 ;  /* 0x0000000004167229 */ /* 0x004fd80000000016 */
[----:B------:R-:W-:Y:S05]  /*0a00*/  @P0 BRA `(.L_x_13) ;  /* 0xfffffffc00e40947 */ /* 0x000fea000383ffff */
.L_x_8:
[----:B------:R-:W-:Y:S05]  /*0a10*/  BSYNC.RECONVERGENT B0 ;  /* 0x0000000000007941 */ /* 0x000fea0003800200 */
.L_x_7:
[----:B------:R-:W0:Y:S02]  /*0a20*/  LDC.64 R4, c[0x0][0x388] ;  /* 0x0000e200ff047b82 */ /* 0x000e240000000a00 */
[----:B0-----:R-:W-:-:S05]  /*0a30*/  IMAD.WIDE.U32 R2, R3, 0x8, R4 ;  /* 0x0000000803027825 */ /* 0x001fca00078e0004 */
[----:B------:R-:W-:Y:S01]  /*0a40*/  STG.E.64 desc[UR4][R2.64], R22 ;  /* 0x0000001602007986 */ /* 0x000fe2000c101b04 */
[----:B------:R-:W-:Y:S05]  /*0a50*/  EXIT ;  /* 0x000000000000794d */ /* 0x000fea0003800000 */
.L_x_14:
        /* <DEDUP_REMOVED lines=10> */
.L_x_20:


//--------------------- .text._Z6fillCUPdS_f      --------------------------
	.section	.text._Z6fillCUPdS_f,"ax",@progbits
	.align	128
        .global         _Z6fillCUPdS_f
        .type           _Z6fillCUPdS_f,@function
        .size           _Z6fillCUPdS_f,(.L_x_21 - _Z6fillCUPdS_f)
        .other          _Z6fillCUPdS_f,@"STO_CUDA_ENTRY STV_DEFAULT"
_Z6fillCUPdS_f:
.text._Z6fillCUPdS_f:
        /* <DEDUP_REMOVED lines=8> */
[----:B------:R-:W-:Y:S01]  /*0080*/  CS2R R6, SRZ ;  /* 0x0000000000067805 */ /* 0x000fe2000001ff00 */
[----:B------:R-:W1:Y:S01]  /*0090*/  LDCU.64 UR6, c[0x0][0x358] ;  /* 0x00006b00ff0677ac */ /* 0x000e620008000a00 */
[----:B------:R-:W2:Y:S01]  /*00a0*/  LDCU UR5, c[0x0][0x390] ;  /* 0x00007200ff0577ac */ /* 0x000ea20008000800 */
[----:B------:R-:W-:-:S05]  /*00b0*/  UMOV UR4, URZ ;  /* 0x000000ff00047c82 */ /* 0x000fca0008000000 */
.L_x_15:
[----:B---3--:R-:W-:Y:S01]  /*00c0*/  LEA R13, R0, UR4, 0x8 ;  /* 0x00000004000d7c11 */ /* 0x008fe2000f8e40ff */
[----:B------:R-:W-:-:S03]  /*00d0*/  UIADD3 UR4, UPT, UPT, UR4, 0x10, URZ ;  /* 0x0000001004047890 */ /* 0x000fc6000fffe0ff */
[----:B------:R-:W-:Y:S01]  /*00e0*/  I2FP.F32.S32 R4, R13 ;  /* 0x0000000d00047245 */ /* 0x000fe20000201400 */
[C---:B------:R-:W-:Y:S01]  /*00f0*/  VIADD R9, R13.reuse, 0x3 ;  /* 0x000000030d097836 */ /* 0x040fe20000000000 */
[C---:B------:R-:W-:Y:S01]  /*0100*/  IADD3 R5, PT, PT, R13.reuse, 0x1, RZ ;  /* 0x000000010d057810 */ /* 0x040fe20007ffe0ff */
[----:B------:R-:W-:Y:S01]  /*0110*/  UISETP.NE.AND UP0, UPT, UR4, 0x100, UPT ;  /* 0x000001000400788c */ /* 0x000fe2000bf05270 */
[----:B------:R-:W-:Y:S01]  /*0120*/  IADD3 R8, PT, PT, R13, 0x2, RZ ;  /* 0x000000020d087810 */ /* 0x000fe20007ffe0ff */
[----:B--2---:R-:W-:Y:S01]  /*0130*/  FMUL R4, R4, UR5 ;  /* 0x0000000504047c20 */ /* 0x004fe20008400000 */
[----:B------:R-:W-:Y:S02]  /*0140*/  I2FP.F32.S32 R5, R5 ;  /* 0x0000000500057245 */ /* 0x000fe40000201400 */
[----:B------:R-:W-:Y:S01]  /*0150*/  I2FP.F32.S32 R8, R8 ;  /* 0x0000000800087245 */ /* 0x000fe20000201400 */
[----:B------:R2:W3:Y:S01]  /*0160*/  F2F.F64.F32 R18, R4 ;  /* 0x0000000400127310 */ /* 0x0004e20000201800 */
[----:B------:R-:W-:Y:S01]  /*0170*/  I2FP.F32.S32 R9, R9 ;  /* 0x0000000900097245 */ /* 0x000fe20000201400 */
[----:B------:R-:W-:Y:S01]  /*0180*/  FMUL R5, R5, UR5 ;  /* 0x0000000505057c20 */ /* 0x000fe20008400000 */
[C---:B------:R-:W-:Y:S01]  /*0190*/  IADD3 R10, PT, PT, R13.reuse, 0x4, RZ ;  /* 0x000000040d0a7810 */ /* 0x040fe20007ffe0ff */
[----:B------:R-:W-:Y:S01]  /*01a0*/  FMUL R8, R8, UR5 ;  /* 0x0000000508087c20 */ /* 0x000fe20008400000 */
[----:B------:R-:W-:Y:S01]  /*01b0*/  IADD3 R29, PT, PT, R13, 0xa, RZ ;  /* 0x0000000a0d1d7810 */ /* 0x000fe20007ffe0ff */
[----:B------:R-:W-:Y:S01]  /*01c0*/  FMUL R9, R9, UR5 ;  /* 0x0000000509097c20 */ /* 0x000fe20008400000 */
[----:B------:R-:W-:Y:S01]  /*01d0*/  I2FP.F32.S32 R10, R10 ;  /* 0x0000000a000a7245 */ /* 0x000fe20000201400 */
[----:B------:R4:W5:Y:S01]  /*01e0*/  F2F.F64.F32 R20, R5 ;  /* 0x0000000500147310 */ /* 0x0009620000201800 */
[----:B--2---:R-:W-:Y:S01]  /*01f0*/  VIADD R4, R13, 0x5 ;  /* 0x000000050d047836 */ /* 0x004fe20000000000 */
[----:B------:R-:W-:-:S02]  /*0200*/  I2FP.F32.S32 R29, R29 ;  /* 0x0000001d001d7245 */ /* 0x000fc40000201400 */
[----:B------:R-:W-:Y:S02]  /*0210*/  FMUL R10, R10, UR5 ;  /* 0x000000050a0a7c20 */ /* 0x000fe40008400000 */
[----:B------:R-:W-:Y:S01]  /*0220*/  I2FP.F32.S32 R4, R4 ;  /* 0x0000000400047245 */ /* 0x000fe20000201400 */
[----:B---3--:R-:W-:Y:S01]  /*0230*/  DADD R6, R18, R6 ;  /* 0x0000000012067229 */ /* 0x008fe20000000006 */
[----:B------:R-:W2:Y:S01]  /*0240*/  F2F.F64.F32 R22, R8 ;  /* 0x0000000800167310 */ /* 0x000ea20000201800 */
[C---:B----4-:R-:W-:Y:S02]  /*0250*/  IADD3 R5, PT, PT, R13.reuse, 0x6, RZ ;  /* 0x000000060d057810 */ /* 0x050fe40007ffe0ff */
[----:B------:R-:W-:Y:S02]  /*0260*/  FMUL R4, R4, UR5 ;  /* 0x0000000504047c20 */ /* 0x000fe40008400000 */
[----:B------:R-:W-:Y:S02]  /*0270*/  I2FP.F32.S32 R11, R5 ;  /* 0x00000005000b7245 */ /* 0x000fe40000201400 */
[----:B-----5:R-:W-:Y:S01]  /*0280*/  DADD R6, R6, R20 ;  /* 0x0000000006067229 */ /* 0x020fe20000000014 */
[----:B------:R2:W3:Y:S07]  /*0290*/  F2F.F64.F32 R24, R9 ;  /* 0x0000000900187310 */ /* 0x0004ee0000201800 */
[----:B--2---:R-:W-:Y:S01]  /*02a0*/  DADD R8, R6, R22 ;  /* 0x0000000006087229 */ /* 0x004fe20000000016 */
[----:B------:R2:W4:Y:S01]  /*02b0*/  F2F.F64.F32 R14, R10 ;  /* 0x0000000a000e7310 */ /* 0x0005220000201800 */
[----:B------:R-:W-:-:S02]  /*02c0*/  VIADD R7, R13, 0x7 ;  /* 0x000000070d077836 */ /* 0x000fc40000000000 */
[----:B------:R-:W-:-:S03]  /*02d0*/  FMUL R6, R11, UR5 ;  /* 0x000000050b067c20 */ /* 0x000fc60008400000 */
[----:B------:R-:W-:Y:S01]  /*02e0*/  I2FP.F32.S32 R11, R7 ;  /* 0x00000007000b7245 */ /* 0x000fe20000201400 */
[----:B---3--:R-:W-:Y:S01]  /*02f0*/  DADD R16, R8, R24 ;  /* 0x0000000008107229 */ /* 0x008fe20000000018 */
[----:B------:R-:W3:Y:S01]  /*0300*/  F2F.F64.F32 R4, R4 ;  /* 0x0000000400047310 */ /* 0x000ee20000201800 */
[C---:B--2---:R-:W-:Y:S01]  /*0310*/  IADD3 R10, PT, PT, R13.reuse, 0x8, RZ ;  /* 0x000000080d0a7810 */ /* 0x044fe20007ffe0ff */
[----:B0-----:R-:W-:-:S04]  /*0320*/  IMAD.WIDE R8, R13, 0x8, R2 ;  /* 0x000000080d087825 */ /* 0x001fc800078e0202 */
[----:B------:R-:W-:Y:S01]  /*0330*/  FMUL R11, R11, UR5 ;  /* 0x000000050b0b7c20 */ /* 0x000fe20008400000 */
[----:B------:R-:W-:Y:S01]  /*0340*/  I2FP.F32.S32 R12, R10 ;  /* 0x0000000a000c7245 */ /* 0x000fe20000201400 */
[----:B----4-:R-:W-:Y:S01]  /*0350*/  DADD R26, R16, R14 ;  /* 0x00000000101a7229 */ /* 0x010fe2000000000e */
[----:B------:R-:W0:Y:S01]  /*0360*/  F2F.F64.F32 R6, R6 ;  /* 0x0000000600067310 */ /* 0x000e220000201800 */
[----:B------:R-:W-:Y:S02]  /*0370*/  VIADD R16, R13, 0x9 ;  /* 0x000000090d107836 */ /* 0x000fe40000000000 */
[----:B------:R-:W-:Y:S01]  /*0380*/  FMUL R12, R12, UR5 ;  /* 0x000000050c0c7c20 */ /* 0x000fe20008400000 */
[----:B-1----:R1:W-:Y:S02]  /*0390*/  STG.E.64 desc[UR6][R8.64], R18 ;  /* 0x0000001208007986 */ /* 0x0023e4000c101b06 */
[----:B------:R-:W-:Y:S01]  /*03a0*/  I2FP.F32.S32 R28, R16 ;  /* 0x00000010001c7245 */ /* 0x000fe20000201400 */
[----:B---3--:R-:W-:Y:S01]  /*03b0*/  DADD R26, R26, R4 ;  /* 0x000000001a1a7229 */ /* 0x008fe20000000004 */
[----:B------:R-:W2:Y:S01]  /*03c0*/  F2F.F64.F32 R10, R11 ;  /* 0x0000000b000a7310 */ /* 0x000ea20000201800 */
[----:B------:R3:W-:Y:S02]  /*03d0*/  STG.E.64 desc[UR6][R8.64+0x8], R20 ;  /* 0x0000081408007986 */ /* 0x0007e4000c101b06 */
[----:B------:R-:W-:-:S02]  /*03e0*/  FMUL R28, R28, UR5 ;  /* 0x000000051c1c7c20 */ /* 0x000fc40008400000 */
[----:B------:R4:W-:Y:S02]  /*03f0*/  STG.E.64 desc[UR6][R8.64+0x20], R14 ;  /* 0x0000200e08007986 */ /* 0x0009e4000c101b06 */
[----:B0-----:R-:W-:Y:S01]  /*0400*/  DADD R26, R26, R6 ;  /* 0x000000001a1a7229 */ /* 0x001fe20000000006 */
[----:B------:R0:W5:Y:S01]  /*0410*/  F2F.F64.F32 R16, R12 ;  /* 0x0000000c00107310 */ /* 0x0001620000201800 */
[----:B------:R-:W-:Y:S04]  /*0420*/  STG.E.64 desc[UR6][R8.64+0x10], R22 ;  /* 0x0000101608007986 */ /* 0x000fe8000c101b06 */
[----:B------:R5:W-:Y:S02]  /*0430*/  STG.E.64 desc[UR6][R8.64+0x18], R24 ;  /* 0x0000181808007986 */ /* 0x000be4000c101b06 */
[----:B--2---:R-:W-:Y:S01]  /*0440*/  DADD R26, R26, R10 ;  /* 0x000000001a1a7229 */ /* 0x004fe2000000000a */
[----:B-1----:R1:W2:Y:S01]  /*0450*/  F2F.F64.F32 R18, R28 ;  /* 0x0000001c00127310 */ /* 0x0022a20000201800 */
[----:B0-----:R-:W-:-:S02]  /*0460*/  VIADD R12, R13, 0xb ;  /* 0x0000000b0d0c7836 */ /* 0x001fc40000000000 */
[----:B---3--:R-:W-:Y:S01]  /*0470*/  FMUL R20, R29, UR5 ;  /* 0x000000051d147c20 */ /* 0x008fe20008400000 */
[C---:B------:R-:W-:Y:S01]  /*0480*/  IADD3 R29, PT, PT, R13.reuse, 0xc, RZ ;  /* 0x0000000c0d1d7810 */ /* 0x040fe20007ffe0ff */
[C---:B----4-:R-:W-:Y:S01]  /*0490*/  VIADD R14, R13.reuse, 0xf ;  /* 0x0000000f0d0e7836 */ /* 0x050fe20000000000 */
[----:B------:R0:W-:Y:S01]  /*04a0*/  STG.E.64 desc[UR6][R8.64+0x28], R4 ;  /* 0x0000280408007986 */ /* 0x0001e2000c101b06 */
[----:B------:R-:W-:Y:S01]  /*04b0*/  I2FP.F32.S32 R12, R12 ;  /* 0x0000000c000c7245 */ /* 0x000fe20000201400 */
[----:B-----5:R-:W-:Y:S01]  /*04c0*/  DADD R26, R26, R16 ;  /* 0x000000001a1a7229 */ /* 0x020fe20000000010 */
[----:B------:R-:W3:Y:S01]  /*04d0*/  F2F.F64.F32 R20, R20 ;  /* 0x0000001400147310 */ /* 0x000ee20000201800 */
[----:B------:R-:W-:Y:S01]  /*04e0*/  I2FP.F32.S32 R29, R29 ;  /* 0x0000001d001d7245 */ /* 0x000fe20000201400 */
[----:B-1----:R-:W-:Y:S02]  /*04f0*/  VIADD R28, R13, 0xd ;  /* 0x0000000d0d1c7836 */ /* 0x002fe40000000000 */
[----:B------:R-:W-:Y:S01]  /*0500*/  FMUL R12, R12, UR5 ;  /* 0x000000050c0c7c20 */ /* 0x000fe20008400000 */
[----:B------:R-:W-:Y:S01]  /*0510*/  I2FP.F32.S32 R14, R14 ;  /* 0x0000000e000e7245 */ /* 0x000fe20000201400 */
[----:B------:R-:W-:Y:S01]  /*0520*/  STG.E.64 desc[UR6][R8.64+0x38], R10 ;  /* 0x0000380a08007986 */ /* 0x000fe2000c101b06 */
[----:B------:R-:W-:Y:S01]  /*0530*/  FMUL R24, R29, UR5 ;  /* 0x000000051d187c20 */ /* 0x000fe20008400000 */
[----:B--2---:R-:W-:Y:S01]  /*0540*/  DADD R26, R26, R18 ;  /* 0x000000001a1a7229 */ /* 0x004fe20000000012 */
[----:B------:R-:W1:Y:S01]  /*0550*/  F2F.F64.F32 R22, R12 ;  /* 0x0000000c00167310 */ /* 0x000e620000201800 */
[----:B------:R-:W-:Y:S01]  /*0560*/  IADD3 R29, PT, PT, R13, 0xe, RZ ;  /* 0x0000000e0d1d7810 */ /* 0x000fe20007ffe0ff */
[----:B------:R-:W-:Y:S01]  /*0570*/  FMUL R14, R14, UR5 ;  /* 0x000000050e0e7c20 */ /* 0x000fe20008400000 */
[----:B------:R-:W-:Y:S01]  /*0580*/  I2FP.F32.S32 R28, R28 ;  /* 0x0000001c001c7245 */ /* 0x000fe20000201400 */
[----:B------:R-:W-:Y:S01]  /*0590*/  STG.E.64 desc[UR6][R8.64+0x40], R16 ;  /* 0x0000401008007986 */ /* 0x000fe2000c101b06 */
[----:B------:R-:W-:-:S02]  /*05a0*/  I2FP.F32.S32 R29, R29 ;  /* 0x0000001d001d7245 */ /* 0x000fc40000201400 */
[----:B---3--:R-:W-:Y:S01]  /*05b0*/  DADD R26, R26, R20 ;  /* 0x000000001a1a7229 */ /* 0x008fe20000000014 */
[----:B------:R-:W2:Y:S01]  /*05c0*/  F2F.F64.F32 R24, R24 ;  /* 0x0000001800187310 */ /* 0x000ea20000201800 */
[----:B------:R-:W-:Y:S01]  /*05d0*/  FMUL R28, R28, UR5 ;  /* 0x000000051c1c7c20 */ /* 0x000fe20008400000 */
[----:B------:R-:W-:Y:S01]  /*05e0*/  FMUL R29, R29, UR5 ;  /* 0x000000051d1d7c20 */ /* 0x000fe20008400000 */
[----:B------:R-:W-:Y:S04]  /*05f0*/  STG.E.64 desc[UR6][R8.64+0x48], R18 ;  /* 0x0000481208007986 */ /* 0x000fe8000c101b06 */
[----:B-1----:R-:W-:Y:S01]  /*0600*/  DADD R26, R26, R22 ;  /* 0x000000001a1a7229 */ /* 0x002fe20000000016 */
[----:B------:R-:W1:Y:S01]  /*0610*/  F2F.F64.F32 R12, R28 ;  /* 0x0000001c000c7310 */ /* 0x000e620000201800 */
[----:B------:R-:W-:Y:S04]  /*0620*/  STG.E.64 desc[UR6][R8.64+0x50], R20 ;  /* 0x0000501408007986 */ /* 0x000fe8000c101b06 */
[----:B------:R-:W-:Y:S02]  /*0630*/  STG.E.64 desc[UR6][R8.64+0x58], R22 ;  /* 0x0000581608007986 */ /* 0x000fe4000c101b06 */
[----:B--2---:R-:W-:Y:S01]  /*0640*/  DADD R26, R26, R24 ;  /* 0x000000001a1a7229 */ /* 0x004fe20000000018 */
[----:B0-----:R-:W0:Y:S01]  /*0650*/  F2F.F64.F32 R4, R29 ;  /* 0x0000001d00047310 */ /* 0x001e220000201800 */
[----:B------:R-:W-:Y:S04]  /*0660*/  STG.E.64 desc[UR6][R8.64+0x60], R24 ;  /* 0x0000601808007986 */ /* 0x000fe8000c101b06 */
[----:B------:R2:W-:Y:S02]  /*0670*/  STG.E.64 desc[UR6][R8.64+0x30], R6 ;  /* 0x0000300608007986 */ /* 0x0005e4000c101b06 */
[----:B-1----:R-:W-:Y:S01]  /*0680*/  DADD R26, R26, R12 ;  /* 0x000000001a1a7229 */ /* 0x002fe2000000000c */
[----:B------:R-:W1:Y:S01]  /*0690*/  F2F.F64.F32 R14, R14 ;  /* 0x0000000e000e7310 */ /* 0x000e620000201800 */
[----:B------:R3:W-:Y:S04]  /*06a0*/  STG.E.64 desc[UR6][R8.64+0x68], R12 ;  /* 0x0000680c08007986 */ /* 0x0007e8000c101b06 */
[----:B0-----:R3:W-:Y:S02]  /*06b0*/  STG.E.64 desc[UR6][R8.64+0x70], R4 ;  /* 0x0000700408007986 */ /* 0x0017e4000c101b06 */
[----:B------:R-:W-:-:S02]  /*06c0*/  DADD R26, R26, R4 ;  /* 0x000000001a1a7229 */ /* 0x000fc40000000004 */
[----:B-1----:R3:W-:Y:S06]  /*06d0*/  STG.E.64 desc[UR6][R8.64+0x78], R14 ;  /* 0x0000780e08007986 */ /* 0x0027ec000c101b06 */
[----:B--2---:R-:W-:Y:S01]  /*06e0*/  DADD R6, R26, R14 ;  /* 0x000000001a067229 */ /* 0x004fe2000000000e */
[----:B------:R-:W-:Y:S10]  /*06f0*/  BRA.U UP0, `(.L_x_15) ;  /* 0xfffffff900707547 */ /* 0x000ff4000b83ffff */
[----:B------:R-:W0:Y:S02]  /*0700*/  LDC.64 R2, c[0x0][0x388] ;  /* 0x0000e200ff027b82 */ /* 0x000e240000000a00 */
[----:B0-----:R-:W-:-:S05]  /*0710*/  IMAD.WIDE R2, R0, 0x8, R2 ;  /* 0x0000000800027825 */ /* 0x001fca00078e0202 */
[----:B------:R-:W-:Y:S01]  /*0720*/  STG.E.64 desc[UR6][R2.64], R6 ;  /* 0x0000000602007986 */ /* 0x000fe2000c101b06 */
[----:B------:R-:W-:Y:S05]  /*0730*/  EXIT ;  /* 0x000000000000794d */ /* 0x000fea0003800000 */
.L_x_16:
        /* <DEDUP_REMOVED lines=12> */
.L_x_21:


//--------------------- .nv.shared.reserved.0     --------------------------
	.section	.nv.shared.reserved.0,"aw",@nobits
	.weak		__nv_reservedSMEM_offset_0_alias
	.size		__nv_reservedSMEM_offset_0_alias, 0, 64
	.other		__nv_reservedSMEM_offset_0_alias,@"STO_CUDA_RESERVED_SHARED STV_DEFAULT"
__nv_reservedSMEM_offset_0_alias:
	.zero		0
	.zero		64


//--------------------- .nv.constant0._Z10sumMultiCUPdS_S_S_S_ --------------------------
	.section	.nv.constant0._Z10sumMultiCUPdS_S_S_S_,"a",@progbits
	.sectionflags	@""
	.align	4
.nv.constant0._Z10sumMultiCUPdS_S_S_S_:
	.zero		936


//--------------------- .nv.constant0._Z6divValPd --------------------------
	.section	.nv.constant0._Z6divValPd,"a",@progbits
	.sectionflags	@""
	.align	4
.nv.constant0._Z6divValPd:
	.zero		904


//--------------------- .nv.constant0._Z7sumDestPdS_jj --------------------------
	.section	.nv.constant0._Z7sumDestPdS_jj,"a",@progbits
	.sectionflags	@""
	.align	4
.nv.constant0._Z7sumDestPdS_jj:
	.zero		920


//--------------------- .nv.constant0._Z6fillCUPdS_f --------------------------
	.section	.nv.constant0._Z6fillCUPdS_f,"a",@progbits
	.sectionflags	@""
	.align	4
.nv.constant0._Z6fillCUPdS_f:
	.zero		916


//--------------------- SYMBOLS --------------------------

	.type		.nv.reservedSmem.offset0,@object
	.size		.nv.reservedSmem.offset0,0x4
